//
// Generated by NVIDIA NVVM Compiler
//
// Compiler Build ID: CL-36424714
// Cuda compilation tools, release 13.0, V13.0.88
// Based on NVVM 20.0.0
//

.version 9.0
.target sm_100
.address_size 64

	// .globl	_Z19ker_csr_spmv_scalarPKiS0_PKfS2_Pf
// _ZZ26ker_csr_spmv_vector_sharedPKiS0_PKfS2_PfE8shared_y has been demoted

.visible .entry _Z19ker_csr_spmv_scalarPKiS0_PKfS2_Pf(
	.param .u64 .ptr .align 1 _Z19ker_csr_spmv_scalarPKiS0_PKfS2_Pf_param_0,
	.param .u64 .ptr .align 1 _Z19ker_csr_spmv_scalarPKiS0_PKfS2_Pf_param_1,
	.param .u64 .ptr .align 1 _Z19ker_csr_spmv_scalarPKiS0_PKfS2_Pf_param_2,
	.param .u64 .ptr .align 1 _Z19ker_csr_spmv_scalarPKiS0_PKfS2_Pf_param_3,
	.param .u64 .ptr .align 1 _Z19ker_csr_spmv_scalarPKiS0_PKfS2_Pf_param_4
)
{
	.reg .pred 	%p<10>;
	.reg .b32 	%r<50>;
	.reg .b32 	%f<70>;
	.reg .b64 	%rd<59>;

	ld.param.u64 	%rd7, [_Z19ker_csr_spmv_scalarPKiS0_PKfS2_Pf_param_0];
	ld.param.u64 	%rd8, [_Z19ker_csr_spmv_scalarPKiS0_PKfS2_Pf_param_1];
	ld.param.u64 	%rd9, [_Z19ker_csr_spmv_scalarPKiS0_PKfS2_Pf_param_2];
	ld.param.u64 	%rd10, [_Z19ker_csr_spmv_scalarPKiS0_PKfS2_Pf_param_3];
	ld.param.u64 	%rd6, [_Z19ker_csr_spmv_scalarPKiS0_PKfS2_Pf_param_4];
	cvta.to.global.u64 	%rd1, %rd10;
	cvta.to.global.u64 	%rd2, %rd8;
	cvta.to.global.u64 	%rd3, %rd9;
	cvta.to.global.u64 	%rd11, %rd7;
	mov.u32 	%r21, %ntid.x;
	mov.u32 	%r22, %ctaid.x;
	mov.u32 	%r23, %tid.x;
	mad.lo.s32 	%r1, %r21, %r22, %r23;
	mul.wide.s32 	%rd12, %r1, 4;
	add.s64 	%rd13, %rd11, %rd12;
	ld.global.u32 	%r45, [%rd13];
	ld.global.u32 	%r3, [%rd13+4];
	setp.ge.s32 	%p1, %r45, %r3;
	mov.f32 	%f69, 0f00000000;
	@%p1 bra 	$L__BB0_13;
	add.s32 	%r48, %r45, -1;
	add.s32 	%r24, %r3, -1;
	max.s32 	%r25, %r45, %r24;
	sub.s32 	%r26, %r25, %r45;
	add.s32 	%r5, %r26, 1;
	and.b32  	%r6, %r5, 7;
	setp.lt.u32 	%p2, %r26, 7;
	mov.f32 	%f69, 0f00000000;
	@%p2 bra 	$L__BB0_5;
	and.b32  	%r27, %r5, -8;
	neg.s32 	%r44, %r27;
	add.s64 	%rd4, %rd3, 16;
	add.s64 	%rd5, %rd2, 16;
	mov.f32 	%f69, 0f00000000;
$L__BB0_3:
	.pragma "nounroll";
	mul.wide.s32 	%rd14, %r48, 4;
	add.s64 	%rd15, %rd4, %rd14;
	add.s64 	%rd16, %rd5, %rd14;
	ld.global.f32 	%f17, [%rd15+-16];
	ld.global.u32 	%r28, [%rd16+-16];
	mul.wide.s32 	%rd17, %r28, 4;
	add.s64 	%rd18, %rd1, %rd17;
	ld.global.f32 	%f18, [%rd18+-4];
	fma.rn.f32 	%f19, %f17, %f18, %f69;
	ld.global.f32 	%f20, [%rd15+-12];
	ld.global.u32 	%r29, [%rd16+-12];
	mul.wide.s32 	%rd19, %r29, 4;
	add.s64 	%rd20, %rd1, %rd19;
	ld.global.f32 	%f21, [%rd20+-4];
	fma.rn.f32 	%f22, %f20, %f21, %f19;
	ld.global.f32 	%f23, [%rd15+-8];
	ld.global.u32 	%r30, [%rd16+-8];
	mul.wide.s32 	%rd21, %r30, 4;
	add.s64 	%rd22, %rd1, %rd21;
	ld.global.f32 	%f24, [%rd22+-4];
	fma.rn.f32 	%f25, %f23, %f24, %f22;
	ld.global.f32 	%f26, [%rd15+-4];
	ld.global.u32 	%r31, [%rd16+-4];
	mul.wide.s32 	%rd23, %r31, 4;
	add.s64 	%rd24, %rd1, %rd23;
	ld.global.f32 	%f27, [%rd24+-4];
	fma.rn.f32 	%f28, %f26, %f27, %f25;
	ld.global.f32 	%f29, [%rd15];
	ld.global.u32 	%r32, [%rd16];
	mul.wide.s32 	%rd25, %r32, 4;
	add.s64 	%rd26, %rd1, %rd25;
	ld.global.f32 	%f30, [%rd26+-4];
	fma.rn.f32 	%f31, %f29, %f30, %f28;
	ld.global.f32 	%f32, [%rd15+4];
	ld.global.u32 	%r33, [%rd16+4];
	mul.wide.s32 	%rd27, %r33, 4;
	add.s64 	%rd28, %rd1, %rd27;
	ld.global.f32 	%f33, [%rd28+-4];
	fma.rn.f32 	%f34, %f32, %f33, %f31;
	ld.global.f32 	%f35, [%rd15+8];
	ld.global.u32 	%r34, [%rd16+8];
	mul.wide.s32 	%rd29, %r34, 4;
	add.s64 	%rd30, %rd1, %rd29;
	ld.global.f32 	%f36, [%rd30+-4];
	fma.rn.f32 	%f37, %f35, %f36, %f34;
	ld.global.f32 	%f38, [%rd15+12];
	ld.global.u32 	%r35, [%rd16+12];
	mul.wide.s32 	%rd31, %r35, 4;
	add.s64 	%rd32, %rd1, %rd31;
	ld.global.f32 	%f39, [%rd32+-4];
	fma.rn.f32 	%f69, %f38, %f39, %f37;
	add.s32 	%r48, %r48, 8;
	add.s32 	%r45, %r45, 8;
	add.s32 	%r44, %r44, 8;
	setp.ne.s32 	%p3, %r44, 0;
	@%p3 bra 	$L__BB0_3;
	add.s32 	%r48, %r45, -1;
$L__BB0_5:
	setp.eq.s32 	%p4, %r6, 0;
	@%p4 bra 	$L__BB0_13;
	and.b32  	%r16, %r5, 3;
	setp.lt.u32 	%p5, %r6, 4;
	@%p5 bra 	$L__BB0_8;
	mul.wide.s32 	%rd33, %r48, 4;
	add.s64 	%rd34, %rd3, %rd33;
	ld.global.f32 	%f41, [%rd34];
	add.s64 	%rd35, %rd2, %rd33;
	ld.global.u32 	%r36, [%rd35];
	mul.wide.s32 	%rd36, %r36, 4;
	add.s64 	%rd37, %rd1, %rd36;
	ld.global.f32 	%f42, [%rd37+-4];
	fma.rn.f32 	%f43, %f41, %f42, %f69;
	ld.global.f32 	%f44, [%rd34+4];
	ld.global.u32 	%r37, [%rd35+4];
	mul.wide.s32 	%rd38, %r37, 4;
	add.s64 	%rd39, %rd1, %rd38;
	ld.global.f32 	%f45, [%rd39+-4];
	fma.rn.f32 	%f46, %f44, %f45, %f43;
	ld.global.f32 	%f47, [%rd34+8];
	ld.global.u32 	%r38, [%rd35+8];
	mul.wide.s32 	%rd40, %r38, 4;
	add.s64 	%rd41, %rd1, %rd40;
	ld.global.f32 	%f48, [%rd41+-4];
	fma.rn.f32 	%f49, %f47, %f48, %f46;
	ld.global.f32 	%f50, [%rd34+12];
	ld.global.u32 	%r39, [%rd35+12];
	mul.wide.s32 	%rd42, %r39, 4;
	add.s64 	%rd43, %rd1, %rd42;
	ld.global.f32 	%f51, [%rd43+-4];
	fma.rn.f32 	%f69, %f50, %f51, %f49;
	add.s32 	%r48, %r48, 4;
$L__BB0_8:
	setp.eq.s32 	%p6, %r16, 0;
	@%p6 bra 	$L__BB0_13;
	setp.eq.s32 	%p7, %r16, 1;
	@%p7 bra 	$L__BB0_11;
	mul.wide.s32 	%rd44, %r48, 4;
	add.s64 	%rd45, %rd3, %rd44;
	ld.global.f32 	%f53, [%rd45];
	add.s64 	%rd46, %rd2, %rd44;
	ld.global.u32 	%r40, [%rd46];
	mul.wide.s32 	%rd47, %r40, 4;
	add.s64 	%rd48, %rd1, %rd47;
	ld.global.f32 	%f54, [%rd48+-4];
	fma.rn.f32 	%f55, %f53, %f54, %f69;
	ld.global.f32 	%f56, [%rd45+4];
	ld.global.u32 	%r41, [%rd46+4];
	mul.wide.s32 	%rd49, %r41, 4;
	add.s64 	%rd50, %rd1, %rd49;
	ld.global.f32 	%f57, [%rd50+-4];
	fma.rn.f32 	%f69, %f56, %f57, %f55;
	add.s32 	%r48, %r48, 2;
$L__BB0_11:
	and.b32  	%r42, %r5, 1;
	setp.eq.b32 	%p8, %r42, 1;
	not.pred 	%p9, %p8;
	@%p9 bra 	$L__BB0_13;
	mul.wide.s32 	%rd51, %r48, 4;
	add.s64 	%rd52, %rd3, %rd51;
	ld.global.f32 	%f58, [%rd52];
	add.s64 	%rd53, %rd2, %rd51;
	ld.global.u32 	%r43, [%rd53];
	mul.wide.s32 	%rd54, %r43, 4;
	add.s64 	%rd55, %rd1, %rd54;
	ld.global.f32 	%f59, [%rd55+-4];
	fma.rn.f32 	%f69, %f58, %f59, %f69;
$L__BB0_13:
	cvta.to.global.u64 	%rd56, %rd6;
	add.s64 	%rd58, %rd56, %rd12;
	ld.global.f32 	%f60, [%rd58];
	add.f32 	%f61, %f69, %f60;
	st.global.f32 	[%rd58], %f61;
	ret;

}
	// .globl	_Z19ker_csr_spmv_vectorPKiS0_PKfS2_Pf
.visible .entry _Z19ker_csr_spmv_vectorPKiS0_PKfS2_Pf(
	.param .u64 .ptr .align 1 _Z19ker_csr_spmv_vectorPKiS0_PKfS2_Pf_param_0,
	.param .u64 .ptr .align 1 _Z19ker_csr_spmv_vectorPKiS0_PKfS2_Pf_param_1,
	.param .u64 .ptr .align 1 _Z19ker_csr_spmv_vectorPKiS0_PKfS2_Pf_param_2,
	.param .u64 .ptr .align 1 _Z19ker_csr_spmv_vectorPKiS0_PKfS2_Pf_param_3,
	.param .u64 .ptr .align 1 _Z19ker_csr_spmv_vectorPKiS0_PKfS2_Pf_param_4
)
{
	.reg .pred 	%p<15>;
	.reg .b32 	%r<69>;
	.reg .b32 	%f<78>;
	.reg .b64 	%rd<59>;

	ld.param.u64 	%rd7, [_Z19ker_csr_spmv_vectorPKiS0_PKfS2_Pf_param_0];
	ld.param.u64 	%rd8, [_Z19ker_csr_spmv_vectorPKiS0_PKfS2_Pf_param_1];
	ld.param.u64 	%rd9, [_Z19ker_csr_spmv_vectorPKiS0_PKfS2_Pf_param_2];
	ld.param.u64 	%rd10, [_Z19ker_csr_spmv_vectorPKiS0_PKfS2_Pf_param_3];
	ld.param.u64 	%rd6, [_Z19ker_csr_spmv_vectorPKiS0_PKfS2_Pf_param_4];
	cvta.to.global.u64 	%rd1, %rd10;
	cvta.to.global.u64 	%rd2, %rd8;
	cvta.to.global.u64 	%rd3, %rd9;
	cvta.to.global.u64 	%rd11, %rd7;
	mov.u32 	%r23, %ntid.x;
	mov.u32 	%r24, %ctaid.x;
	mov.u32 	%r25, %tid.x;
	mad.lo.s32 	%r26, %r23, %r24, %r25;
	shr.s32 	%r27, %r26, 31;
	shr.u32 	%r28, %r27, 27;
	add.s32 	%r29, %r26, %r28;
	shr.s32 	%r1, %r29, 5;
	and.b32  	%r2, %r26, 31;
	mul.wide.s32 	%rd12, %r1, 4;
	add.s64 	%rd13, %rd11, %rd12;
	ld.global.u32 	%r3, [%rd13];
	add.s32 	%r67, %r2, %r3;
	add.s32 	%r64, %r67, -1;
	ld.global.u32 	%r31, [%rd13+4];
	add.s32 	%r5, %r31, -1;
	setp.ge.s32 	%p1, %r64, %r5;
	mov.f32 	%f77, 0f00000000;
	@%p1 bra 	$L__BB1_13;
	add.s32 	%r32, %r67, 31;
	max.s32 	%r33, %r32, %r5;
	sub.s32 	%r7, %r33, %r67;
	shr.u32 	%r34, %r7, 5;
	add.s32 	%r8, %r34, 1;
	and.b32  	%r9, %r8, 7;
	setp.lt.u32 	%p2, %r7, 224;
	mov.f32 	%f77, 0f00000000;
	@%p2 bra 	$L__BB1_5;
	and.b32  	%r35, %r8, 268435448;
	neg.s32 	%r66, %r35;
	add.s64 	%rd4, %rd3, 512;
	add.s64 	%rd5, %rd2, 512;
	mov.f32 	%f77, 0f00000000;
$L__BB1_3:
	.pragma "nounroll";
	mul.wide.s32 	%rd14, %r64, 4;
	add.s64 	%rd15, %rd4, %rd14;
	add.s64 	%rd16, %rd5, %rd14;
	ld.global.f32 	%f18, [%rd15+-512];
	ld.global.u32 	%r36, [%rd16+-512];
	mul.wide.s32 	%rd17, %r36, 4;
	add.s64 	%rd18, %rd1, %rd17;
	ld.global.f32 	%f19, [%rd18+-4];
	fma.rn.f32 	%f20, %f18, %f19, %f77;
	ld.global.f32 	%f21, [%rd15+-384];
	ld.global.u32 	%r37, [%rd16+-384];
	mul.wide.s32 	%rd19, %r37, 4;
	add.s64 	%rd20, %rd1, %rd19;
	ld.global.f32 	%f22, [%rd20+-4];
	fma.rn.f32 	%f23, %f21, %f22, %f20;
	ld.global.f32 	%f24, [%rd15+-256];
	ld.global.u32 	%r38, [%rd16+-256];
	mul.wide.s32 	%rd21, %r38, 4;
	add.s64 	%rd22, %rd1, %rd21;
	ld.global.f32 	%f25, [%rd22+-4];
	fma.rn.f32 	%f26, %f24, %f25, %f23;
	ld.global.f32 	%f27, [%rd15+-128];
	ld.global.u32 	%r39, [%rd16+-128];
	mul.wide.s32 	%rd23, %r39, 4;
	add.s64 	%rd24, %rd1, %rd23;
	ld.global.f32 	%f28, [%rd24+-4];
	fma.rn.f32 	%f29, %f27, %f28, %f26;
	ld.global.f32 	%f30, [%rd15];
	ld.global.u32 	%r40, [%rd16];
	mul.wide.s32 	%rd25, %r40, 4;
	add.s64 	%rd26, %rd1, %rd25;
	ld.global.f32 	%f31, [%rd26+-4];
	fma.rn.f32 	%f32, %f30, %f31, %f29;
	ld.global.f32 	%f33, [%rd15+128];
	ld.global.u32 	%r41, [%rd16+128];
	mul.wide.s32 	%rd27, %r41, 4;
	add.s64 	%rd28, %rd1, %rd27;
	ld.global.f32 	%f34, [%rd28+-4];
	fma.rn.f32 	%f35, %f33, %f34, %f32;
	ld.global.f32 	%f36, [%rd15+256];
	ld.global.u32 	%r42, [%rd16+256];
	mul.wide.s32 	%rd29, %r42, 4;
	add.s64 	%rd30, %rd1, %rd29;
	ld.global.f32 	%f37, [%rd30+-4];
	fma.rn.f32 	%f38, %f36, %f37, %f35;
	ld.global.f32 	%f39, [%rd15+384];
	ld.global.u32 	%r43, [%rd16+384];
	mul.wide.s32 	%rd31, %r43, 4;
	add.s64 	%rd32, %rd1, %rd31;
	ld.global.f32 	%f40, [%rd32+-4];
	fma.rn.f32 	%f77, %f39, %f40, %f38;
	add.s32 	%r64, %r64, 256;
	add.s32 	%r67, %r67, 256;
	add.s32 	%r66, %r66, 8;
	setp.eq.s32 	%p3, %r66, 0;
	@%p3 bra 	$L__BB1_4;
	bra.uni 	$L__BB1_3;
$L__BB1_4:
	add.s32 	%r64, %r67, -1;
$L__BB1_5:
	setp.eq.s32 	%p4, %r9, 0;
	@%p4 bra 	$L__BB1_13;
	setp.lt.u32 	%p5, %r9, 4;
	@%p5 bra 	$L__BB1_8;
	mul.wide.s32 	%rd33, %r64, 4;
	add.s64 	%rd34, %rd3, %rd33;
	ld.global.f32 	%f42, [%rd34];
	add.s64 	%rd35, %rd2, %rd33;
	ld.global.u32 	%r44, [%rd35];
	mul.wide.s32 	%rd36, %r44, 4;
	add.s64 	%rd37, %rd1, %rd36;
	ld.global.f32 	%f43, [%rd37+-4];
	fma.rn.f32 	%f44, %f42, %f43, %f77;
	ld.global.f32 	%f45, [%rd34+128];
	ld.global.u32 	%r45, [%rd35+128];
	mul.wide.s32 	%rd38, %r45, 4;
	add.s64 	%rd39, %rd1, %rd38;
	ld.global.f32 	%f46, [%rd39+-4];
	fma.rn.f32 	%f47, %f45, %f46, %f44;
	ld.global.f32 	%f48, [%rd34+256];
	ld.global.u32 	%r46, [%rd35+256];
	mul.wide.s32 	%rd40, %r46, 4;
	add.s64 	%rd41, %rd1, %rd40;
	ld.global.f32 	%f49, [%rd41+-4];
	fma.rn.f32 	%f50, %f48, %f49, %f47;
	ld.global.f32 	%f51, [%rd34+384];
	ld.global.u32 	%r47, [%rd35+384];
	mul.wide.s32 	%rd42, %r47, 4;
	add.s64 	%rd43, %rd1, %rd42;
	ld.global.f32 	%f52, [%rd43+-4];
	fma.rn.f32 	%f77, %f51, %f52, %f50;
	add.s32 	%r64, %r64, 128;
$L__BB1_8:
	and.b32  	%r48, %r8, 3;
	setp.eq.s32 	%p6, %r48, 0;
	@%p6 bra 	$L__BB1_13;
	setp.eq.s32 	%p7, %r48, 1;
	@%p7 bra 	$L__BB1_11;
	mul.wide.s32 	%rd44, %r64, 4;
	add.s64 	%rd45, %rd3, %rd44;
	ld.global.f32 	%f54, [%rd45];
	add.s64 	%rd46, %rd2, %rd44;
	ld.global.u32 	%r49, [%rd46];
	mul.wide.s32 	%rd47, %r49, 4;
	add.s64 	%rd48, %rd1, %rd47;
	ld.global.f32 	%f55, [%rd48+-4];
	fma.rn.f32 	%f56, %f54, %f55, %f77;
	ld.global.f32 	%f57, [%rd45+128];
	ld.global.u32 	%r50, [%rd46+128];
	mul.wide.s32 	%rd49, %r50, 4;
	add.s64 	%rd50, %rd1, %rd49;
	ld.global.f32 	%f58, [%rd50+-4];
	fma.rn.f32 	%f77, %f57, %f58, %f56;
	add.s32 	%r64, %r64, 64;
$L__BB1_11:
	and.b32  	%r51, %r7, 32;
	setp.ne.s32 	%p8, %r51, 0;
	@%p8 bra 	$L__BB1_13;
	mul.wide.s32 	%rd51, %r64, 4;
	add.s64 	%rd52, %rd3, %rd51;
	ld.global.f32 	%f59, [%rd52];
	add.s64 	%rd53, %rd2, %rd51;
	ld.global.u32 	%r52, [%rd53];
	mul.wide.s32 	%rd54, %r52, 4;
	add.s64 	%rd55, %rd1, %rd54;
	ld.global.f32 	%f60, [%rd55+-4];
	fma.rn.f32 	%f77, %f59, %f60, %f77;
$L__BB1_13:
	mov.b32 	%r53, %f77;
	shfl.sync.down.b32	%r54|%p9, %r53, 16, 31, -1;
	mov.b32 	%f61, %r54;
	add.f32 	%f62, %f77, %f61;
	mov.b32 	%r55, %f62;
	shfl.sync.down.b32	%r56|%p10, %r55, 8, 31, -1;
	mov.b32 	%f63, %r56;
	add.f32 	%f64, %f62, %f63;
	mov.b32 	%r57, %f64;
	shfl.sync.down.b32	%r58|%p11, %r57, 4, 31, -1;
	mov.b32 	%f65, %r58;
	add.f32 	%f66, %f64, %f65;
	mov.b32 	%r59, %f66;
	shfl.sync.down.b32	%r60|%p12, %r59, 2, 31, -1;
	mov.b32 	%f67, %r60;
	add.f32 	%f68, %f66, %f67;
	mov.b32 	%r61, %f68;
	shfl.sync.down.b32	%r62|%p13, %r61, 1, 31, -1;
	mov.b32 	%f69, %r62;
	add.f32 	%f13, %f68, %f69;
	setp.ne.s32 	%p14, %r2, 0;
	@%p14 bra 	$L__BB1_15;
	cvta.to.global.u64 	%rd56, %rd6;
	add.s64 	%rd58, %rd56, %rd12;
	st.global.f32 	[%rd58], %f13;
$L__BB1_15:
	ret;

}
	// .globl	_Z26ker_csr_spmv_vector_sharedPKiS0_PKfS2_Pf
.visible .entry _Z26ker_csr_spmv_vector_sharedPKiS0_PKfS2_Pf(
	.param .u64 .ptr .align 1 _Z26ker_csr_spmv_vector_sharedPKiS0_PKfS2_Pf_param_0,
	.param .u64 .ptr .align 1 _Z26ker_csr_spmv_vector_sharedPKiS0_PKfS2_Pf_param_1,
	.param .u64 .ptr .align 1 _Z26ker_csr_spmv_vector_sharedPKiS0_PKfS2_Pf_param_2,
	.param .u64 .ptr .align 1 _Z26ker_csr_spmv_vector_sharedPKiS0_PKfS2_Pf_param_3,
	.param .u64 .ptr .align 1 _Z26ker_csr_spmv_vector_sharedPKiS0_PKfS2_Pf_param_4
)
{
	.reg .pred 	%p<14>;
	.reg .b32 	%r<62>;
	.reg .b32 	%f<79>;
	.reg .b64 	%rd<59>;
	// demoted variable
	.shared .align 4 .b8 _ZZ26ker_csr_spmv_vector_sharedPKiS0_PKfS2_PfE8shared_y[4096];
	ld.param.u64 	%rd7, [_Z26ker_csr_spmv_vector_sharedPKiS0_PKfS2_Pf_param_0];
	ld.param.u64 	%rd8, [_Z26ker_csr_spmv_vector_sharedPKiS0_PKfS2_Pf_param_1];
	ld.param.u64 	%rd9, [_Z26ker_csr_spmv_vector_sharedPKiS0_PKfS2_Pf_param_2];
	ld.param.u64 	%rd10, [_Z26ker_csr_spmv_vector_sharedPKiS0_PKfS2_Pf_param_3];
	ld.param.u64 	%rd6, [_Z26ker_csr_spmv_vector_sharedPKiS0_PKfS2_Pf_param_4];
	cvta.to.global.u64 	%rd1, %rd10;
	cvta.to.global.u64 	%rd2, %rd8;
	cvta.to.global.u64 	%rd3, %rd9;
	cvta.to.global.u64 	%rd11, %rd7;
	mov.u32 	%r24, %ntid.x;
	mov.u32 	%r25, %ctaid.x;
	mov.u32 	%r26, %tid.x;
	mad.lo.s32 	%r27, %r24, %r25, %r26;
	shr.s32 	%r28, %r27, 31;
	shr.u32 	%r29, %r28, 27;
	add.s32 	%r30, %r27, %r29;
	shr.s32 	%r1, %r30, 5;
	and.b32  	%r2, %r27, 31;
	mul.wide.s32 	%rd12, %r1, 4;
	add.s64 	%rd13, %rd11, %rd12;
	ld.global.u32 	%r3, [%rd13];
	add.s32 	%r57, %r2, %r3;
	add.s32 	%r60, %r57, -1;
	ld.global.u32 	%r32, [%rd13+4];
	add.s32 	%r5, %r32, -1;
	setp.ge.s32 	%p1, %r60, %r5;
	shl.b32 	%r33, %r26, 2;
	mov.u32 	%r34, _ZZ26ker_csr_spmv_vector_sharedPKiS0_PKfS2_PfE8shared_y;
	add.s32 	%r6, %r34, %r33;
	@%p1 bra 	$L__BB2_14;
	ld.shared.f32 	%f78, [%r6];
	add.s32 	%r35, %r57, 31;
	max.s32 	%r36, %r35, %r5;
	sub.s32 	%r8, %r36, %r57;
	shr.u32 	%r37, %r8, 5;
	add.s32 	%r9, %r37, 1;
	and.b32  	%r10, %r9, 7;
	setp.lt.u32 	%p2, %r8, 224;
	@%p2 bra 	$L__BB2_5;
	and.b32  	%r38, %r9, 268435448;
	neg.s32 	%r56, %r38;
	add.s64 	%rd4, %rd3, 512;
	add.s64 	%rd5, %rd2, 512;
$L__BB2_3:
	.pragma "nounroll";
	mul.wide.s32 	%rd14, %r60, 4;
	add.s64 	%rd15, %rd4, %rd14;
	add.s64 	%rd16, %rd5, %rd14;
	ld.global.f32 	%f19, [%rd15+-512];
	ld.global.u32 	%r39, [%rd16+-512];
	mul.wide.s32 	%rd17, %r39, 4;
	add.s64 	%rd18, %rd1, %rd17;
	ld.global.f32 	%f20, [%rd18+-4];
	fma.rn.f32 	%f21, %f19, %f20, %f78;
	ld.global.f32 	%f22, [%rd15+-384];
	ld.global.u32 	%r40, [%rd16+-384];
	mul.wide.s32 	%rd19, %r40, 4;
	add.s64 	%rd20, %rd1, %rd19;
	ld.global.f32 	%f23, [%rd20+-4];
	fma.rn.f32 	%f24, %f22, %f23, %f21;
	ld.global.f32 	%f25, [%rd15+-256];
	ld.global.u32 	%r41, [%rd16+-256];
	mul.wide.s32 	%rd21, %r41, 4;
	add.s64 	%rd22, %rd1, %rd21;
	ld.global.f32 	%f26, [%rd22+-4];
	fma.rn.f32 	%f27, %f25, %f26, %f24;
	ld.global.f32 	%f28, [%rd15+-128];
	ld.global.u32 	%r42, [%rd16+-128];
	mul.wide.s32 	%rd23, %r42, 4;
	add.s64 	%rd24, %rd1, %rd23;
	ld.global.f32 	%f29, [%rd24+-4];
	fma.rn.f32 	%f30, %f28, %f29, %f27;
	ld.global.f32 	%f31, [%rd15];
	ld.global.u32 	%r43, [%rd16];
	mul.wide.s32 	%rd25, %r43, 4;
	add.s64 	%rd26, %rd1, %rd25;
	ld.global.f32 	%f32, [%rd26+-4];
	fma.rn.f32 	%f33, %f31, %f32, %f30;
	ld.global.f32 	%f34, [%rd15+128];
	ld.global.u32 	%r44, [%rd16+128];
	mul.wide.s32 	%rd27, %r44, 4;
	add.s64 	%rd28, %rd1, %rd27;
	ld.global.f32 	%f35, [%rd28+-4];
	fma.rn.f32 	%f36, %f34, %f35, %f33;
	ld.global.f32 	%f37, [%rd15+256];
	ld.global.u32 	%r45, [%rd16+256];
	mul.wide.s32 	%rd29, %r45, 4;
	add.s64 	%rd30, %rd1, %rd29;
	ld.global.f32 	%f38, [%rd30+-4];
	fma.rn.f32 	%f39, %f37, %f38, %f36;
	ld.global.f32 	%f40, [%rd15+384];
	ld.global.u32 	%r46, [%rd16+384];
	mul.wide.s32 	%rd31, %r46, 4;
	add.s64 	%rd32, %rd1, %rd31;
	ld.global.f32 	%f41, [%rd32+-4];
	fma.rn.f32 	%f78, %f40, %f41, %f39;
	add.s32 	%r60, %r60, 256;
	add.s32 	%r57, %r57, 256;
	add.s32 	%r56, %r56, 8;
	setp.ne.s32 	%p3, %r56, 0;
	@%p3 bra 	$L__BB2_3;
	add.s32 	%r60, %r57, -1;
$L__BB2_5:
	setp.eq.s32 	%p4, %r10, 0;
	@%p4 bra 	$L__BB2_13;
	setp.lt.u32 	%p5, %r10, 4;
	@%p5 bra 	$L__BB2_8;
	mul.wide.s32 	%rd33, %r60, 4;
	add.s64 	%rd34, %rd3, %rd33;
	ld.global.f32 	%f43, [%rd34];
	add.s64 	%rd35, %rd2, %rd33;
	ld.global.u32 	%r47, [%rd35];
	mul.wide.s32 	%rd36, %r47, 4;
	add.s64 	%rd37, %rd1, %rd36;
	ld.global.f32 	%f44, [%rd37+-4];
	fma.rn.f32 	%f45, %f43, %f44, %f78;
	ld.global.f32 	%f46, [%rd34+128];
	ld.global.u32 	%r48, [%rd35+128];
	mul.wide.s32 	%rd38, %r48, 4;
	add.s64 	%rd39, %rd1, %rd38;
	ld.global.f32 	%f47, [%rd39+-4];
	fma.rn.f32 	%f48, %f46, %f47, %f45;
	ld.global.f32 	%f49, [%rd34+256];
	ld.global.u32 	%r49, [%rd35+256];
	mul.wide.s32 	%rd40, %r49, 4;
	add.s64 	%rd41, %rd1, %rd40;
	ld.global.f32 	%f50, [%rd41+-4];
	fma.rn.f32 	%f51, %f49, %f50, %f48;
	ld.global.f32 	%f52, [%rd34+384];
	ld.global.u32 	%r50, [%rd35+384];
	mul.wide.s32 	%rd42, %r50, 4;
	add.s64 	%rd43, %rd1, %rd42;
	ld.global.f32 	%f53, [%rd43+-4];
	fma.rn.f32 	%f78, %f52, %f53, %f51;
	add.s32 	%r60, %r60, 128;
$L__BB2_8:
	and.b32  	%r51, %r9, 3;
	setp.eq.s32 	%p6, %r51, 0;
	@%p6 bra 	$L__BB2_13;
	setp.eq.s32 	%p7, %r51, 1;
	@%p7 bra 	$L__BB2_11;
	mul.wide.s32 	%rd44, %r60, 4;
	add.s64 	%rd45, %rd3, %rd44;
	ld.global.f32 	%f55, [%rd45];
	add.s64 	%rd46, %rd2, %rd44;
	ld.global.u32 	%r52, [%rd46];
	mul.wide.s32 	%rd47, %r52, 4;
	add.s64 	%rd48, %rd1, %rd47;
	ld.global.f32 	%f56, [%rd48+-4];
	fma.rn.f32 	%f57, %f55, %f56, %f78;
	ld.global.f32 	%f58, [%rd45+128];
	ld.global.u32 	%r53, [%rd46+128];
	mul.wide.s32 	%rd49, %r53, 4;
	add.s64 	%rd50, %rd1, %rd49;
	ld.global.f32 	%f59, [%rd50+-4];
	fma.rn.f32 	%f78, %f58, %f59, %f57;
	add.s32 	%r60, %r60, 64;
$L__BB2_11:
	and.b32  	%r54, %r8, 32;
	setp.ne.s32 	%p8, %r54, 0;
	@%p8 bra 	$L__BB2_13;
	mul.wide.s32 	%rd51, %r60, 4;
	add.s64 	%rd52, %rd3, %rd51;
	ld.global.f32 	%f60, [%rd52];
	add.s64 	%rd53, %rd2, %rd51;
	ld.global.u32 	%r55, [%rd53];
	mul.wide.s32 	%rd54, %r55, 4;
	add.s64 	%rd55, %rd1, %rd54;
	ld.global.f32 	%f61, [%rd55+-4];
	fma.rn.f32 	%f78, %f60, %f61, %f78;
$L__BB2_13:
	st.shared.f32 	[%r6], %f78;
$L__BB2_14:
	setp.gt.u32 	%p9, %r2, 15;
	@%p9 bra 	$L__BB2_20;
	ld.shared.f32 	%f62, [%r6+64];
	ld.shared.f32 	%f63, [%r6];
	add.f32 	%f14, %f62, %f63;
	st.shared.f32 	[%r6], %f14;
	setp.gt.u32 	%p10, %r2, 7;
	@%p10 bra 	$L__BB2_20;
	ld.shared.f32 	%f64, [%r6+32];
	add.f32 	%f15, %f64, %f14;
	st.shared.f32 	[%r6], %f15;
	setp.gt.u32 	%p11, %r2, 3;
	@%p11 bra 	$L__BB2_20;
	ld.shared.f32 	%f65, [%r6+16];
	add.f32 	%f16, %f65, %f15;
	st.shared.f32 	[%r6], %f16;
	setp.gt.u32 	%p12, %r2, 1;
	@%p12 bra 	$L__BB2_20;
	ld.shared.f32 	%f66, [%r6+8];
	add.f32 	%f17, %f66, %f16;
	st.shared.f32 	[%r6], %f17;
	setp.ne.s32 	%p13, %r2, 0;
	@%p13 bra 	$L__BB2_20;
	ld.shared.f32 	%f67, [%r6+4];
	add.f32 	%f68, %f67, %f17;
	st.shared.f32 	[%r6], %f68;
	cvta.to.global.u64 	%rd56, %rd6;
	add.s64 	%rd58, %rd56, %rd12;
	ld.global.f32 	%f69, [%rd58];
	add.f32 	%f70, %f68, %f69;
	st.global.f32 	[%rd58], %f70;
$L__BB2_20:
	ret;

}


// ===== COMPILED SASS (sm_100) =====

	.target	sm_100

	.elftype	@"ET_EXEC"


//--------------------- .note.nv.tkinfo           --------------------------
	.section	.note.nv.tkinfo,"",@"SHT_NOTE"
	.sectionflags	@"SHF_NOTE_NV_TKINFO"
	.tkinfo
        /*0018*/ 	.word	0x00000002
        /*0030*/ 	.string	""
        /*0030*/ 	.string	"ptxas"
        /*0030*/ 	.string	"Cuda compilation tools, release 13.0, V13.0.88"
        /*0030*/ 	.string	"Build cuda_13.0.r13.0/compiler.36424714_0"
        /*0030*/ 	.string	"-arch sm_100 -m 64 "



//--------------------- .note.nv.cuinfo           --------------------------
	.section	.note.nv.cuinfo,"",@"SHT_NOTE"
	.sectionflags	@"SHF_NOTE_NV_CUINFO"
        /*0018*/ 	.short	0x0002
        /*001a*/ 	.short	0x0064
        /*001c*/ 	.short	0x0082
	.zero		2


//--------------------- .nv.info                  --------------------------
	.section	.nv.info,"",@"SHT_CUDA_INFO"
	.align	4


	//----- nvinfo : EIATTR_REGCOUNT
	.align		4
        /*0000*/ 	.byte	0x04, 0x2f
        /*0002*/ 	.short	(.L_1 - .L_0)
	.align		4
.L_0:
        /*0004*/ 	.word	index@(_Z19ker_csr_spmv_scalarPKiS0_PKfS2_Pf)
        /*0008*/ 	.word	0x00000020


	//----- nvinfo : EIATTR_FRAME_SIZE
	.align		4
.L_1:
        /*000c*/ 	.byte	0x04, 0x11
        /*000e*/ 	.short	(.L_3 - .L_2)
	.align		4
.L_2:
        /*0010*/ 	.word	index@(_Z19ker_csr_spmv_scalarPKiS0_PKfS2_Pf)
        /*0014*/ 	.word	0x00000000


	//----- nvinfo : EIATTR_REGCOUNT
	.align		4
.L_3:
        /*0018*/ 	.byte	0x04, 0x2f
        /*001a*/ 	.short	(.L_5 - .L_4)
	.align		4
.L_4:
        /*001c*/ 	.word	index@(_Z19ker_csr_spmv_vectorPKiS0_PKfS2_Pf)
        /*0020*/ 	.word	0x00000020


	//----- nvinfo : EIATTR_FRAME_SIZE
	.align		4
.L_5:
        /*0024*/ 	.byte	0x04, 0x11
        /*0026*/ 	.short	(.L_7 - .L_6)
	.align		4
.L_6:
        /*0028*/ 	.word	index@(_Z19ker_csr_spmv_vectorPKiS0_PKfS2_Pf)
        /*002c*/ 	.word	0x00000000


	//----- nvinfo : EIATTR_REGCOUNT
	.align		4
.L_7:
        /*0030*/ 	.byte	0x04, 0x2f
        /*0032*/ 	.short	(.L_9 - .L_8)
	.align		4
.L_8:
        /*0034*/ 	.word	index@(_Z26ker_csr_spmv_vector_sharedPKiS0_PKfS2_Pf)
        /*0038*/ 	.word	0x00000020


	//----- nvinfo : EIATTR_FRAME_SIZE
	.align		4
.L_9:
        /*003c*/ 	.byte	0x04, 0x11
        /*003e*/ 	.short	(.L_11 - .L_10)
	.align		4
.L_10:
        /*0040*/ 	.word	index@(_Z26ker_csr_spmv_vector_sharedPKiS0_PKfS2_Pf)
        /*0044*/ 	.word	0x00000000


	//----- nvinfo : EIATTR_MIN_STACK_SIZE
	.align		4
.L_11:
        /*0048*/ 	.byte	0x04, 0x12
        /*004a*/ 	.short	(.L_13 - .L_12)
	.align		4
.L_12:
        /*004c*/ 	.word	index@(_Z26ker_csr_spmv_vector_sharedPKiS0_PKfS2_Pf)
        /*0050*/ 	.word	0x00000000


	//----- nvinfo : EIATTR_MIN_STACK_SIZE
	.align		4
.L_13:
        /*0054*/ 	.byte	0x04, 0x12
        /*0056*/ 	.short	(.L_15 - .L_14)
	.align		4
.L_14:
        /*0058*/ 	.word	index@(_Z19ker_csr_spmv_vectorPKiS0_PKfS2_Pf)
        /*005c*/ 	.word	0x00000000


	//----- nvinfo : EIATTR_MIN_STACK_SIZE
	.align		4
.L_15:
        /*0060*/ 	.byte	0x04, 0x12
        /*0062*/ 	.short	(.L_17 - .L_16)
	.align		4
.L_16:
        /*0064*/ 	.word	index@(_Z19ker_csr_spmv_scalarPKiS0_PKfS2_Pf)
        /*0068*/ 	.word	0x00000000
.L_17:


//--------------------- .nv.compat                --------------------------
	.section	.nv.compat,"",@"SHT_CUDA_COMPAT_INFO"
	.align	4
        /*0000*/ 	.byte	0x02, 0x09, 0x00, 0x00, 0x02, 0x02, 0x01, 0x00, 0x02, 0x05, 0x05, 0x00, 0x03, 0x07, 0x01, 0x01
        /*0010*/ 	.byte	0x02, 0x03, 0x00, 0x00, 0x02, 0x06, 0x01, 0x00, 0x04, 0x0b, 0x08, 0x00, 0x09, 0x00, 0x00, 0x00
        /*0020*/ 	.byte	0x00, 0x00, 0x00, 0x00


//--------------------- .nv.info._Z26ker_csr_spmv_vector_sharedPKiS0_PKfS2_Pf --------------------------
	.section	.nv.info._Z26ker_csr_spmv_vector_sharedPKiS0_PKfS2_Pf,"",@"SHT_CUDA_INFO"
	.sectionflags	@""
	.align	4


	//----- nvinfo : EIATTR_CUDA_API_VERSION
	.align		4
        /*0000*/ 	.byte	0x04, 0x37
        /*0002*/ 	.short	(.L_19 - .L_18)
.L_18:
        /*0004*/ 	.word	0x00000082


	//----- nvinfo : EIATTR_KPARAM_INFO
	.align		4
.L_19:
        /*0008*/ 	.byte	0x04, 0x17
        /*000a*/ 	.short	(.L_21 - .L_20)
.L_20:
        /*000c*/ 	.word	0x00000000
        /*0010*/ 	.short	0x0004
        /*0012*/ 	.short	0x0020
        /*0014*/ 	.byte	0x00, 0xf5, 0x21, 0x00


	//----- nvinfo : EIATTR_KPARAM_INFO
	.align		4
.L_21:
        /*0018*/ 	.byte	0x04, 0x17
        /*001a*/ 	.short	(.L_23 - .L_22)
.L_22:
        /*001c*/ 	.word	0x00000000
        /*0020*/ 	.short	0x0003
        /*0022*/ 	.short	0x0018
        /*0024*/ 	.byte	0x00, 0xf5, 0x21, 0x00


	//----- nvinfo : EIATTR_KPARAM_INFO
	.align		4
.L_23:
        /*0028*/ 	.byte	0x04, 0x17
        /*002a*/ 	.short	(.L_25 - .L_24)
.L_24:
        /*002c*/ 	.word	0x00000000
        /*0030*/ 	.short	0x0002
        /*0032*/ 	.short	0x0010
        /*0034*/ 	.byte	0x00, 0xf5, 0x21, 0x00


	//----- nvinfo : EIATTR_KPARAM_INFO
	.align		4
.L_25:
        /*0038*/ 	.byte	0x04, 0x17
        /*003a*/ 	.short	(.L_27 - .L_26)
.L_26:
        /*003c*/ 	.word	0x00000000
        /*0040*/ 	.short	0x0001
        /*0042*/ 	.short	0x0008
        /*0044*/ 	.byte	0x00, 0xf5, 0x21, 0x00


	//----- nvinfo : EIATTR_KPARAM_INFO
	.align		4
.L_27:
        /*0048*/ 	.byte	0x04, 0x17
        /*004a*/ 	.short	(.L_29 - .L_28)
.L_28:
        /*004c*/ 	.word	0x00000000
        /*0050*/ 	.short	0x0000
        /*0052*/ 	.short	0x0000
        /*0054*/ 	.byte	0x00, 0xf5, 0x21, 0x00


	//----- nvinfo : EIATTR_SPARSE_MMA_MASK
	.align		4
.L_29:
        /*0058*/ 	.byte	0x03, 0x50
        /*005a*/ 	.short	0x0000


	//----- nvinfo : EIATTR_MAXREG_COUNT
	.align		4
        /*005c*/ 	.byte	0x03, 0x1b
        /*005e*/ 	.short	0x00ff


	//----- nvinfo : EIATTR_MERCURY_ISA_VERSION
	.align		4
        /*0060*/ 	.byte	0x03, 0x5f
        /*0062*/ 	.short	0x0101


	//----- nvinfo : EIATTR_VRC_CTA_INIT_COUNT
	.align		4
        /*0064*/ 	.byte	0x02, 0x4a
	.zero		1
	.zero		1


	//----- nvinfo : EIATTR_EXIT_INSTR_OFFSETS
	.align		4
        /*0068*/ 	.byte	0x04, 0x1c
        /*006a*/ 	.short	(.L_31 - .L_30)


	//   ....[0]....
.L_30:
        /*006c*/ 	.word	0x00000a10


	//   ....[1]....
        /*0070*/ 	.word	0x00000a70


	//   ....[2]....
        /*0074*/ 	.word	0x00000ac0


	//   ....[3]....
        /*0078*/ 	.word	0x00000b10


	//   ....[4]....
        /*007c*/ 	.word	0x00000b60


	//   ....[5]....
        /*0080*/ 	.word	0x00000bf0


	//----- nvinfo : EIATTR_CRS_STACK_SIZE
	.align		4
.L_31:
        /*0084*/ 	.byte	0x04, 0x1e
        /*0086*/ 	.short	(.L_33 - .L_32)
.L_32:
        /*0088*/ 	.word	0x00000000


	//----- nvinfo : EIATTR_CBANK_PARAM_SIZE
	.align		4
.L_33:
        /*008c*/ 	.byte	0x03, 0x19
        /*008e*/ 	.short	0x0028


	//----- nvinfo : EIATTR_PARAM_CBANK
	.align		4
        /*0090*/ 	.byte	0x04, 0x0a
        /*0092*/ 	.short	(.L_35 - .L_34)
	.align		4
.L_34:
        /*0094*/ 	.word	index@(.nv.constant0._Z26ker_csr_spmv_vector_sharedPKiS0_PKfS2_Pf)
        /*0098*/ 	.short	0x0380
        /*009a*/ 	.short	0x0028


	//----- nvinfo : EIATTR_SW_WAR
	.align		4
.L_35:
        /*009c*/ 	.byte	0x04, 0x36
        /*009e*/ 	.short	(.L_37 - .L_36)
.L_36:
        /*00a0*/ 	.word	0x00000008
.L_37:


//--------------------- .nv.info._Z19ker_csr_spmv_vectorPKiS0_PKfS2_Pf --------------------------
	.section	.nv.info._Z19ker_csr_spmv_vectorPKiS0_PKfS2_Pf,"",@"SHT_CUDA_INFO"
	.sectionflags	@""
	.align	4


	//----- nvinfo : EIATTR_CUDA_API_VERSION
	.align		4
        /*0000*/ 	.byte	0x04, 0x37
        /*0002*/ 	.short	(.L_39 - .L_38)
.L_38:
        /*0004*/ 	.word	0x00000082


	//----- nvinfo : EIATTR_KPARAM_INFO
	.align		4
.L_39:
        /*0008*/ 	.byte	0x04, 0x17
        /*000a*/ 	.short	(.L_41 - .L_40)
.L_40:
        /*000c*/ 	.word	0x00000000
        /*0010*/ 	.short	0x0004
        /*0012*/ 	.short	0x0020
        /*0014*/ 	.byte	0x00, 0xf5, 0x21, 0x00


	//----- nvinfo : EIATTR_KPARAM_INFO
	.align		4
.L_41:
        /*0018*/ 	.byte	0x04, 0x17
        /*001a*/ 	.short	(.L_43 - .L_42)
.L_42:
        /*001c*/ 	.word	0x00000000
        /*0020*/ 	.short	0x0003
        /*0022*/ 	.short	0x0018
        /*0024*/ 	.byte	0x00, 0xf5, 0x21, 0x00


	//----- nvinfo : EIATTR_KPARAM_INFO
	.align		4
.L_43:
        /*0028*/ 	.byte	0x04, 0x17
        /*002a*/ 	.short	(.L_45 - .L_44)
.L_44:
        /*002c*/ 	.word	0x00000000
        /*0030*/ 	.short	0x0002
        /*0032*/ 	.short	0x0010
        /*0034*/ 	.byte	0x00, 0xf5, 0x21, 0x00


	//----- nvinfo : EIATTR_KPARAM_INFO
	.align		4
.L_45:
        /*0038*/ 	.byte	0x04, 0x17
        /*003a*/ 	.short	(.L_47 - .L_46)
.L_46:
        /*003c*/ 	.word	0x00000000
        /*0040*/ 	.short	0x0001
        /*0042*/ 	.short	0x0008
        /*0044*/ 	.byte	0x00, 0xf5, 0x21, 0x00


	//----- nvinfo : EIATTR_KPARAM_INFO
	.align		4
.L_47:
        /*0048*/ 	.byte	0x04, 0x17
        /*004a*/ 	.short	(.L_49 - .L_48)
.L_48:
        /*004c*/ 	.word	0x00000000
        /*0050*/ 	.short	0x0000
        /*0052*/ 	.short	0x0000
        /*0054*/ 	.byte	0x00, 0xf5, 0x21, 0x00


	//----- nvinfo : EIATTR_SPARSE_MMA_MASK
	.align		4
.L_49:
        /*0058*/ 	.byte	0x03, 0x50
        /*005a*/ 	.short	0x0000


	//----- nvinfo : EIATTR_MAXREG_COUNT
	.align		4
        /*005c*/ 	.byte	0x03, 0x1b
        /*005e*/ 	.short	0x00ff


	//----- nvinfo : EIATTR_MERCURY_ISA_VERSION
	.align		4
        /*0060*/ 	.byte	0x03, 0x5f
        /*0062*/ 	.short	0x0101


	//----- nvinfo : EIATTR_COOP_GROUP_MASK_REGIDS
	.align		4
        /*0064*/ 	.byte	0x04, 0x29
        /*0066*/ 	.short	(.L_51 - .L_50)


	//   ....[0]....
.L_50:
        /*0068*/ 	.word	0xffffffff


	//   ....[1]....
        /*006c*/ 	.word	0xffffffff


	//   ....[2]....
        /*0070*/ 	.word	0xffffffff


	//   ....[3]....
        /*0074*/ 	.word	0xffffffff


	//   ....[4]....
        /*0078*/ 	.word	0xffffffff


	//----- nvinfo : EIATTR_COOP_GROUP_INSTR_OFFSETS
	.align		4
.L_51:
        /*007c*/ 	.byte	0x04, 0x28
        /*007e*/ 	.short	(.L_53 - .L_52)


	//   ....[0]....
.L_52:
        /*0080*/ 	.word	0x00000990


	//   ....[1]....
        /*0084*/ 	.word	0x000009c0


	//   ....[2]....
        /*0088*/ 	.word	0x000009e0


	//   ....[3]....
        /*008c*/ 	.word	0x00000a00


	//   ....[4]....
        /*0090*/ 	.word	0x00000a20


	//----- nvinfo : EIATTR_VRC_CTA_INIT_COUNT
	.align		4
.L_53:
        /*0094*/ 	.byte	0x02, 0x4a
	.zero		1
	.zero		1


	//----- nvinfo : EIATTR_EXIT_INSTR_OFFSETS
	.align		4
        /*0098*/ 	.byte	0x04, 0x1c
        /*009a*/ 	.short	(.L_55 - .L_54)


	//   ....[0]....
.L_54:
        /*009c*/ 	.word	0x00000a30


	//   ....[1]....
        /*00a0*/ 	.word	0x00000a80


	//----- nvinfo : EIATTR_CRS_STACK_SIZE
	.align		4
.L_55:
        /*00a4*/ 	.byte	0x04, 0x1e
        /*00a6*/ 	.short	(.L_57 - .L_56)
.L_56:
        /*00a8*/ 	.word	0x00000000


	//----- nvinfo : EIATTR_CBANK_PARAM_SIZE
	.align		4
.L_57:
        /*00ac*/ 	.byte	0x03, 0x19
        /*00ae*/ 	.short	0x0028


	//----- nvinfo : EIATTR_PARAM_CBANK
	.align		4
        /*00b0*/ 	.byte	0x04, 0x0a
        /*00b2*/ 	.short	(.L_59 - .L_58)
	.align		4
.L_58:
        /*00b4*/ 	.word	index@(.nv.constant0._Z19ker_csr_spmv_vectorPKiS0_PKfS2_Pf)
        /*00b8*/ 	.short	0x0380
        /*00ba*/ 	.short	0x0028


	//----- nvinfo : EIATTR_SW_WAR
	.align		4
.L_59:
        /*00bc*/ 	.byte	0x04, 0x36
        /*00be*/ 	.short	(.L_61 - .L_60)
.L_60:
        /*00c0*/ 	.word	0x00000008
.L_61:


//--------------------- .nv.info._Z19ker_csr_spmv_scalarPKiS0_PKfS2_Pf --------------------------
	.section	.nv.info._Z19ker_csr_spmv_scalarPKiS0_PKfS2_Pf,"",@"SHT_CUDA_INFO"
	.sectionflags	@""
	.align	4


	//----- nvinfo : EIATTR_CUDA_API_VERSION
	.align		4
        /*0000*/ 	.byte	0x04, 0x37
        /*0002*/ 	.short	(.L_63 - .L_62)
.L_62:
        /*0004*/ 	.word	0x00000082


	//----- nvinfo : EIATTR_KPARAM_INFO
	.align		4
.L_63:
        /*0008*/ 	.byte	0x04, 0x17
        /*000a*/ 	.short	(.L_65 - .L_64)
.L_64:
        /*000c*/ 	.word	0x00000000
        /*0010*/ 	.short	0x0004
        /*0012*/ 	.short	0x0020
        /*0014*/ 	.byte	0x00, 0xf5, 0x21, 0x00


	//----- nvinfo : EIATTR_KPARAM_INFO
	.align		4
.L_65:
        /*0018*/ 	.byte	0x04, 0x17
        /*001a*/ 	.short	(.L_67 - .L_66)
.L_66:
        /*001c*/ 	.word	0x00000000
        /*0020*/ 	.short	0x0003
        /*0022*/ 	.short	0x0018
        /*0024*/ 	.byte	0x00, 0xf5, 0x21, 0x00


	//----- nvinfo : EIATTR_KPARAM_INFO
	.align		4
.L_67:
        /*0028*/ 	.byte	0x04, 0x17
        /*002a*/ 	.short	(.L_69 - .L_68)
.L_68:
        /*002c*/ 	.word	0x00000000
        /*0030*/ 	.short	0x0002
        /*0032*/ 	.short	0x0010
        /*0034*/ 	.byte	0x00, 0xf5, 0x21, 0x00


	//----- nvinfo : EIATTR_KPARAM_INFO
	.align		4
.L_69:
        /*0038*/ 	.byte	0x04, 0x17
        /*003a*/ 	.short	(.L_71 - .L_70)
.L_70:
        /*003c*/ 	.word	0x00000000
        /*0040*/ 	.short	0x0001
        /*0042*/ 	.short	0x0008
        /*0044*/ 	.byte	0x00, 0xf5, 0x21, 0x00


	//----- nvinfo : EIATTR_KPARAM_INFO
	.align		4
.L_71:
        /*0048*/ 	.byte	0x04, 0x17
        /*004a*/ 	.short	(.L_73 - .L_72)
.L_72:
        /*004c*/ 	.word	0x00000000
        /*0050*/ 	.short	0x0000
        /*0052*/ 	.short	0x0000
        /*0054*/ 	.byte	0x00, 0xf5, 0x21, 0x00


	//----- nvinfo : EIATTR_SPARSE_MMA_MASK
	.align		4
.L_73:
        /*0058*/ 	.byte	0x03, 0x50
        /*005a*/ 	.short	0x0000


	//----- nvinfo : EIATTR_MAXREG_COUNT
	.align		4
        /*005c*/ 	.byte	0x03, 0x1b
        /*005e*/ 	.short	0x00ff


	//----- nvinfo : EIATTR_MERCURY_ISA_VERSION
	.align		4
        /*0060*/ 	.byte	0x03, 0x5f
        /*0062*/ 	.short	0x0101


	//----- nvinfo : EIATTR_VRC_CTA_INIT_COUNT
	.align		4
        /*0064*/ 	.byte	0x02, 0x4a
	.zero		1
	.zero		1


	//----- nvinfo : EIATTR_EXIT_INSTR_OFFSETS
	.align		4
        /*0068*/ 	.byte	0x04, 0x1c
        /*006a*/ 	.short	(.L_75 - .L_74)


	//   ....[0]....
.L_74:
        /*006c*/ 	.word	0x000009a0


	//----- nvinfo : EIATTR_CRS_STACK_SIZE
	.align		4
.L_75:
        /*0070*/ 	.byte	0x04, 0x1e
        /*0072*/ 	.short	(.L_77 - .L_76)
.L_76:
        /*0074*/ 	.word	0x00000000


	//----- nvinfo : EIATTR_CBANK_PARAM_SIZE
	.align		4
.L_77:
        /*0078*/ 	.byte	0x03, 0x19
        /*007a*/ 	.short	0x0028


	//----- nvinfo : EIATTR_PARAM_CBANK
	.align		4
        /*007c*/ 	.byte	0x04, 0x0a
        /*007e*/ 	.short	(.L_79 - .L_78)
	.align		4
.L_78:
        /*0080*/ 	.word	index@(.nv.constant0._Z19ker_csr_spmv_scalarPKiS0_PKfS2_Pf)
        /*0084*/ 	.short	0x0380
        /*0086*/ 	.short	0x0028


	//----- nvinfo : EIATTR_SW_WAR
	.align		4
.L_79:
        /*0088*/ 	.byte	0x04, 0x36
        /*008a*/ 	.short	(.L_81 - .L_80)
.L_80:
        /*008c*/ 	.word	0x00000008
.L_81:


//--------------------- .nv.callgraph             --------------------------
	.section	.nv.callgraph,"",@"SHT_CUDA_CALLGRAPH"
	.align	4
	.sectionentsize	8
	.align		4
        /*0000*/ 	.word	0x00000000
	.align		4
        /*0004*/ 	.word	0xffffffff
	.align		4
        /*0008*/ 	.word	0x00000000
	.align		4
        /*000c*/ 	.word	0xfffffffe
	.align		4
        /*0010*/ 	.word	0x00000000
	.align		4
        /*0014*/ 	.word	0xfffffffd
	.align		4
        /*0018*/ 	.word	0x00000000
	.align		4
        /*001c*/ 	.word	0xfffffffc


//--------------------- .text._Z26ker_csr_spmv_vector_sharedPKiS0_PKfS2_Pf --------------------------
	.section	.text._Z26ker_csr_spmv_vector_sharedPKiS0_PKfS2_Pf,"ax",@progbits
	.align	128
        .global         _Z26ker_csr_spmv_vector_sharedPKiS0_PKfS2_Pf
        .type           _Z26ker_csr_spmv_vector_sharedPKiS0_PKfS2_Pf,@function
        .size           _Z26ker_csr_spmv_vector_sharedPKiS0_PKfS2_Pf,(.L_x_29 - _Z26ker_csr_spmv_vector_sharedPKiS0_PKfS2_Pf)
        .other          _Z26ker_csr_spmv_vector_sharedPKiS0_PKfS2_Pf,@"STO_CUDA_ENTRY STV_DEFAULT"
_Z26ker_csr_spmv_vector_sharedPKiS0_PKfS2_Pf:
.text._Z26ker_csr_spmv_vector_sharedPKiS0_PKfS2_Pf:
[----:B------:R-:W-:Y:S01]  /*0000*/  LDC R1, c[0x0][0x37c] ;  /* 0x0000df00ff017b82 */ /* 0x000fe20000000800 */
[----:B------:R-:W0:Y:S01]  /*0010*/  S2R R2, SR_CTAID.X ;  /* 0x0000000000027919 */ /* 0x000e220000002500 */
[----:B------:R-:W0:Y:S06]  /*0020*/  LDCU UR4, c[0x0][0x360] ;  /* 0x00006c00ff0477ac */ /* 0x000e2c0008000800 */
[----:B------:R-:W1:Y:S01]  /*0030*/  LDC.64 R4, c[0x0][0x380] ;  /* 0x0000e000ff047b82 */ /* 0x000e620000000a00 */
[----:B------:R-:W0:Y:S01]  /*0040*/  S2R R9, SR_TID.X ;  /* 0x0000000000097919 */ /* 0x000e220000002100 */
[----:B------:R-:W2:Y:S01]  /*0050*/  LDCU.64 UR6, c[0x0][0x358] ;  /* 0x00006b00ff0677ac */ /* 0x000ea20008000a00 */
[----:B0-----:R-:W-:-:S05]  /*0060*/  IMAD R2, R2, UR4, R9 ;  /* 0x0000000402027c24 */ /* 0x001fca000f8e0209 */
[----:B------:R-:W-:-:S04]  /*0070*/  SHF.R.S32.HI R3, RZ, 0x1f, R2 ;  /* 0x0000001fff037819 */ /* 0x000fc80000011402 */
[----:B------:R-:W-:-:S04]  /*0080*/  LEA.HI R0, R3, R2, RZ, 0x5 ;  /* 0x0000000203007211 */ /* 0x000fc800078f28ff */
[----:B------:R-:W-:-:S05]  /*0090*/  SHF.R.S32.HI R0, RZ, 0x5, R0 ;  /* 0x00000005ff007819 */ /* 0x000fca0000011400 */
[----:B-1----:R-:W-:-:S05]  /*00a0*/  IMAD.WIDE R4, R0, 0x4, R4 ;  /* 0x0000000400047825 */ /* 0x002fca00078e0204 */
[----:B--2---:R-:W2:Y:S04]  /*00b0*/  LDG.E R3, desc[UR6][R4.64] ;  /* 0x0000000604037981 */ /* 0x004ea8000c1e1900 */
[----:B------:R-:W3:Y:S01]  /*00c0*/  LDG.E R7, desc[UR6][R4.64+0x4] ;  /* 0x0000040604077981 */ /* 0x000ee2000c1e1900 */
[----:B------:R-:W0:Y:S01]  /*00d0*/  S2UR UR5, SR_CgaCtaId ;  /* 0x00000000000579c3 */ /* 0x000e220000008800 */
[----:B------:R-:W-:Y:S01]  /*00e0*/  LOP3.LUT R2, R2, 0x1f, RZ, 0xc0, !PT ;  /* 0x0000001f02027812 */ /* 0x000fe200078ec0ff */
[----:B------:R-:W-:Y:S01]  /*00f0*/  UMOV UR4, 0x400 ;  /* 0x0000040000047882 */ /* 0x000fe20000000000 */
[----:B------:R-:W-:Y:S01]  /*0100*/  BSSY.RECONVERGENT B0, `(.L_x_0) ;  /* 0x000008f000007945 */ /* 0x000fe20003800200 */
[----:B0-----:R-:W-:Y:S01]  /*0110*/  ULEA UR4, UR5, UR4, 0x18 ;  /* 0x0000000405047291 */ /* 0x001fe2000f8ec0ff */
[----:B--2---:R-:W-:-:S05]  /*0120*/  IADD3 R6, PT, PT, R2, R3, RZ ;  /* 0x0000000302067210 */ /* 0x004fca0007ffe0ff */
[----:B------:R-:W-:Y:S02]  /*0130*/  LEA R3, R9, UR4, 0x2 ;  /* 0x0000000409037c11 */ /* 0x000fe4000f8e10ff */
[----:B---3--:R-:W-:Y:S02]  /*0140*/  IADD3 R7, PT, PT, R7, -0x1, RZ ;  /* 0xffffffff07077810 */ /* 0x008fe40007ffe0ff */
[----:B------:R-:W-:-:S04]  /*0150*/  IADD3 R8, PT, PT, R6, -0x1, RZ ;  /* 0xffffffff06087810 */ /* 0x000fc80007ffe0ff */
[----:B------:R-:W-:-:S13]  /*0160*/  ISETP.GE.AND P0, PT, R8, R7, PT ;  /* 0x000000070800720c */ /* 0x000fda0003f06270 */
[----:B------:R-:W-:Y:S05]  /*0170*/  @P0 BRA `(.L_x_1) ;  /* 0x00000008001c0947 */ /* 0x000fea0003800000 */
[----:B------:R0:W1:Y:S01]  /*0180*/  LDS R10, [R3] ;  /* 0x00000000030a7984 */ /* 0x0000620000000800 */
[----:B------:R-:W-:Y:S01]  /*0190*/  MOV R5, R6 ;  /* 0x0000000600057202 */ /* 0x000fe20000000f00 */
[----:B------:R-:W-:Y:S01]  /*01a0*/  BSSY.RECONVERGENT B1, `(.L_x_2) ;  /* 0x0000043000017945 */ /* 0x000fe20003800200 */
[----:B------:R-:W-:Y:S02]  /*01b0*/  MOV R4, R8 ;  /* 0x0000000800047202 */ /* 0x000fe40000000f00 */
[----:B------:R-:W-:-:S04]  /*01c0*/  VIADDMNMX R6, R5, 0x1f, R7, !PT ;  /* 0x0000001f05067846 */ /* 0x000fc80007800107 */
[----:B------:R-:W-:-:S04]  /*01d0*/  IADD3 R6, PT, PT, -R5, R6, RZ ;  /* 0x0000000605067210 */ /* 0x000fc80007ffe1ff */
[C---:B------:R-:W-:Y:S02]  /*01e0*/  ISETP.GE.U32.AND P0, PT, R6.reuse, 0xe0, PT ;  /* 0x000000e00600780c */ /* 0x040fe40003f06070 */
[----:B------:R-:W-:-:S04]  /*01f0*/  LEA.HI R7, R6, 0x1, RZ, 0x1b ;  /* 0x0000000106077811 */ /* 0x000fc800078fd8ff */
[----:B------:R-:W-:-:S07]  /*0200*/  LOP3.LUT R9, R7, 0x7, RZ, 0xc0, !PT ;  /* 0x0000000707097812 */ /* 0x000fce00078ec0ff */
[----:B0-----:R-:W-:Y:S05]  /*0210*/  @!P0 BRA `(.L_x_3) ;  /* 0x0000000000ec8947 */ /* 0x001fea0003800000 */
[----:B------:R-:W0:Y:S01]  /*0220*/  LDC.64 R12, c[0x0][0x390] ;  /* 0x0000e400ff0c7b82 */ /* 0x000e220000000a00 */
[----:B------:R-:W-:Y:S01]  /*0230*/  LOP3.LUT R8, R7, 0xffffff8, RZ, 0xc0, !PT ;  /* 0x0ffffff807087812 */ /* 0x000fe200078ec0ff */
[----:B------:R-:W-:Y:S03]  /*0240*/  BSSY.RECONVERGENT B2, `(.L_x_4) ;  /* 0x0000037000027945 */ /* 0x000fe60003800200 */
[----:B------:R-:W-:-:S03]  /*0250*/  IADD3 R8, PT, PT, -R8, RZ, RZ ;  /* 0x000000ff08087210 */ /* 0x000fc60007ffe1ff */
[----:B------:R-:W2:Y:S01]  /*0260*/  LDC.64 R14, c[0x0][0x388] ;  /* 0x0000e200ff0e7b82 */ /* 0x000ea20000000a00 */
[----:B0-----:R-:W-:-:S04]  /*0270*/  IADD3 R12, P0, PT, R12, 0x200, RZ ;  /* 0x000002000c0c7810 */ /* 0x001fc80007f1e0ff */
[----:B------:R-:W-:Y:S02]  /*0280*/  IADD3.X R13, PT, PT, RZ, R13, RZ, P0, !PT ;  /* 0x0000000dff0d7210 */ /* 0x000fe400007fe4ff */
[----:B--2---:R-:W-:-:S04]  /*0290*/  IADD3 R14, P1, PT, R14, 0x200, RZ ;  /* 0x000002000e0e7810 */ /* 0x004fc80007f3e0ff */
[----:B------:R-:W-:-:S09]  /*02a0*/  IADD3.X R15, PT, PT, RZ, R15, RZ, P1, !PT ;  /* 0x0000000fff0f7210 */ /* 0x000fd20000ffe4ff */
.L_x_5:
[C---:B------:R-:W-:Y:S01]  /*02b0*/  IMAD.WIDE R22, R4.reuse, 0x4, R14 ;  /* 0x0000000404167825 */ /* 0x040fe200078e020e */
[----:B------:R-:W0:Y:S04]  /*02c0*/  LDC.64 R16, c[0x0][0x398] ;  /* 0x0000e600ff107b82 */ /* 0x000e280000000a00 */
[----:B------:R-:W0:Y:S04]  /*02d0*/  LDG.E R19, desc[UR6][R22.64+-0x200] ;  /* 0xfffe000616137981 */ /* 0x000e28000c1e1900 */
[----:B------:R-:W2:Y:S01]  /*02e0*/  LDG.E R27, desc[UR6][R22.64+-0x180] ;  /* 0xfffe8006161b7981 */ /* 0x000ea2000c1e1900 */
[----:B------:R-:W-:-:S03]  /*02f0*/  IMAD.WIDE R20, R4, 0x4, R12 ;  /* 0x0000000404147825 */ /* 0x000fc600078e020c */
[----:B------:R-:W3:Y:S04]  /*0300*/  LDG.E R11, desc[UR6][R22.64+-0x100] ;  /* 0xffff0006160b7981 */ /* 0x000ee8000c1e1900 */
[----:B------:R-:W1:Y:S04]  /*0310*/  LDG.E R29, desc[UR6][R20.64+-0x200] ;  /* 0xfffe0006141d7981 */ /* 0x000e68000c1e1900 */
[----:B------:R-:W4:Y:S04]  /*0320*/  LDG.E R28, desc[UR6][R22.64+-0x80] ;  /* 0xffff8006161c7981 */ /* 0x000f28000c1e1900 */
[----:B------:R-:W5:Y:S01]  /*0330*/  LDG.E R24, desc[UR6][R20.64+-0x180] ;  /* 0xfffe800614187981 */ /* 0x000f62000c1e1900 */
[----:B0-----:R-:W-:-:S04]  /*0340*/  IMAD.WIDE R18, R19, 0x4, R16 ;  /* 0x0000000413127825 */ /* 0x001fc800078e0210 */
[----:B--2---:R-:W-:Y:S02]  /*0350*/  IMAD.WIDE R26, R27, 0x4, R16 ;  /* 0x000000041b1a7825 */ /* 0x004fe400078e0210 */
[----:B------:R-:W1:Y:S04]  /*0360*/  LDG.E R18, desc[UR6][R18.64+-0x4] ;  /* 0xfffffc0612127981 */ /* 0x000e68000c1e1900 */
[----:B------:R-:W5:Y:S04]  /*0370*/  LDG.E R25, desc[UR6][R26.64+-0x4] ;  /* 0xfffffc061a197981 */ /* 0x000f68000c1e1900 */
[----:B------:R-:W2:Y:S04]  /*0380*/  LDG.E R27, desc[UR6][R20.64+-0x80] ;  /* 0xffff8006141b7981 */ /* 0x000ea8000c1e1900 */
[----:B------:R-:W2:Y:S01]  /*0390*/  LDG.E R26, desc[UR6][R20.64+0x80] ;  /* 0x00008006141a7981 */ /* 0x000ea2000c1e1900 */
[----:B-1----:R-:W-:Y:S01]  /*03a0*/  FFMA R29, R29, R18, R10 ;  /* 0x000000121d1d7223 */ /* 0x002fe2000000000a */
[----:B---3--:R-:W-:-:S04]  /*03b0*/  IMAD.WIDE R10, R11, 0x4, R16 ;  /* 0x000000040b0a7825 */ /* 0x008fc800078e0210 */
[----:B----4-:R-:W-:-:S04]  /*03c0*/  IMAD.WIDE R18, R28, 0x4, R16 ;  /* 0x000000041c127825 */ /* 0x010fc800078e0210 */
[----:B-----5:R-:W-:Y:S01]  /*03d0*/  FFMA R28, R24, R25, R29 ;  /* 0x00000019181c7223 */ /* 0x020fe2000000001d */
[----:B------:R-:W3:Y:S04]  /*03e0*/  LDG.E R10, desc[UR6][R10.64+-0x4] ;  /* 0xfffffc060a0a7981 */ /* 0x000ee8000c1e1900 */
[----:B------:R-:W4:Y:S04]  /*03f0*/  LDG.E R24, desc[UR6][R22.64] ;  /* 0x0000000616187981 */ /* 0x000f28000c1e1900 */
[----:B------:R-:W5:Y:S04]  /*0400*/  LDG.E R25, desc[UR6][R22.64+0x80] ;  /* 0x0000800616197981 */ /* 0x000f68000c1e1900 */
[----:B------:R-:W3:Y:S04]  /*0410*/  LDG.E R11, desc[UR6][R20.64+-0x100] ;  /* 0xffff0006140b7981 */ /* 0x000ee8000c1e1900 */
[----:B------:R-:W2:Y:S04]  /*0420*/  LDG.E R18, desc[UR6][R18.64+-0x4] ;  /* 0xfffffc0612127981 */ /* 0x000ea8000c1e1900 */
[----:B------:R-:W2:Y:S04]  /*0430*/  LDG.E R29, desc[UR6][R22.64+0x180] ;  /* 0x00018006161d7981 */ /* 0x000ea8000c1e1900 */
[----:B------:R4:W2:Y:S02]  /*0440*/  LDG.E R19, desc[UR6][R22.64+0x100] ;  /* 0x0001000616137981 */ /* 0x0008a4000c1e1900 */
[----:B----4-:R-:W-:-:S04]  /*0450*/  IMAD.WIDE R22, R24, 0x4, R16 ;  /* 0x0000000418167825 */ /* 0x010fc800078e0210 */
[----:B-----5:R-:W-:Y:S02]  /*0460*/  IMAD.WIDE R24, R25, 0x4, R16 ;  /* 0x0000000419187825 */ /* 0x020fe400078e0210 */
[----:B------:R-:W4:Y:S02]  /*0470*/  LDG.E R22, desc[UR6][R22.64+-0x4] ;  /* 0xfffffc0616167981 */ /* 0x000f24000c1e1900 */
[----:B---3--:R-:W-:Y:S02]  /*0480*/  FFMA R28, R11, R10, R28 ;  /* 0x0000000a0b1c7223 */ /* 0x008fe4000000001c */
[----:B------:R-:W4:Y:S02]  /*0490*/  LDG.E R11, desc[UR6][R20.64] ;  /* 0x00000006140b7981 */ /* 0x000f24000c1e1900 */
[----:B--2---:R-:W-:Y:S02]  /*04a0*/  FFMA R10, R27, R18, R28 ;  /* 0x000000121b0a7223 */ /* 0x004fe4000000001c */
[----:B------:R-:W2:Y:S04]  /*04b0*/  LDG.E R25, desc[UR6][R24.64+-0x4] ;  /* 0xfffffc0618197981 */ /* 0x000ea8000c1e1900 */
[----:B------:R-:W3:Y:S01]  /*04c0*/  LDG.E R27, desc[UR6][R20.64+0x100] ;  /* 0x00010006141b7981 */ /* 0x000ee2000c1e1900 */
[----:B------:R-:W-:-:S03]  /*04d0*/  IMAD.WIDE R18, R19, 0x4, R16 ;  /* 0x0000000413127825 */ /* 0x000fc600078e0210 */
[----:B------:R-:W5:Y:S01]  /*04e0*/  LDG.E R28, desc[UR6][R20.64+0x180] ;  /* 0x00018006141c7981 */ /* 0x000f62000c1e1900 */
[----:B------:R-:W-:-:S03]  /*04f0*/  IMAD.WIDE R16, R29, 0x4, R16 ;  /* 0x000000041d107825 */ /* 0x000fc600078e0210 */
[----:B------:R-:W3:Y:S04]  /*0500*/  LDG.E R18, desc[UR6][R18.64+-0x4] ;  /* 0xfffffc0612127981 */ /* 0x000ee8000c1e1900 */
[----:B------:R-:W5:Y:S01]  /*0510*/  LDG.E R16, desc[UR6][R16.64+-0x4] ;  /* 0xfffffc0610107981 */ /* 0x000f62000c1e1900 */
[----:B------:R-:W-:-:S04]  /*0520*/  IADD3 R8, PT, PT, R8, 0x8, RZ ;  /* 0x0000000808087810 */ /* 0x000fc80007ffe0ff */
[----:B------:R-:W-:Y:S02]  /*0530*/  ISETP.NE.AND P0, PT, R8, RZ, PT ;  /* 0x000000ff0800720c */ /* 0x000fe40003f05270 */
[----:B------:R-:W-:Y:S02]  /*0540*/  IADD3 R5, PT, PT, R5, 0x100, RZ ;  /* 0x0000010005057810 */ /* 0x000fe40007ffe0ff */
[----:B------:R-:W-:Y:S01]  /*0550*/  IADD3 R4, PT, PT, R4, 0x100, RZ ;  /* 0x0000010004047810 */ /* 0x000fe20007ffe0ff */
[----:B----4-:R-:W-:-:S04]  /*0560*/  FFMA R11, R11, R22, R10 ;  /* 0x000000160b0b7223 */ /* 0x010fc8000000000a */
[----:B--2---:R-:W-:-:S04]  /*0570*/  FFMA R26, R26, R25, R11 ;  /* 0x000000191a1a7223 */ /* 0x004fc8000000000b */
[----:B---3--:R-:W-:-:S04]  /*0580*/  FFMA R27, R27, R18, R26 ;  /* 0x000000121b1b7223 */ /* 0x008fc8000000001a */
[----:B-----5:R-:W-:Y:S01]  /*0590*/  FFMA R10, R28, R16, R27 ;  /* 0x000000101c0a7223 */ /* 0x020fe2000000001b */
[----:B------:R-:W-:Y:S06]  /*05a0*/  @P0 BRA `(.L_x_5) ;  /* 0xfffffffc00400947 */ /* 0x000fec000383ffff */
[----:B------:R-:W-:Y:S05]  /*05b0*/  BSYNC.RECONVERGENT B2 ;  /* 0x0000000000027941 */ /* 0x000fea0003800200 */
.L_x_4:
[----:B------:R-:W-:-:S07]  /*05c0*/  IADD3 R4, PT, PT, R5, -0x1, RZ ;  /* 0xffffffff05047810 */ /* 0x000fce0007ffe0ff */
.L_x_3:
[----:B------:R-:W-:Y:S05]  /*05d0*/  BSYNC.RECONVERGENT B1 ;  /* 0x0000000000017941 */ /* 0x000fea0003800200 */
.L_x_2:
[----:B------:R-:W-:Y:S01]  /*05e0*/  ISETP.NE.AND P0, PT, R9, RZ, PT ;  /* 0x000000ff0900720c */ /* 0x000fe20003f05270 */
[----:B------:R-:W-:-:S12]  /*05f0*/  BSSY.RECONVERGENT B1, `(.L_x_6) ;  /* 0x000003e000017945 */ /* 0x000fd80003800200 */
[----:B------:R-:W-:Y:S05]  /*0600*/  @!P0 BRA `(.L_x_7) ;  /* 0x0000000000f08947 */ /* 0x000fea0003800000 */
[----:B------:R-:W-:Y:S01]  /*0610*/  ISETP.GE.U32.AND P0, PT, R9, 0x4, PT ;  /* 0x000000040900780c */ /* 0x000fe20003f06070 */
[----:B------:R-:W-:Y:S01]  /*0620*/  BSSY.RECONVERGENT B2, `(.L_x_8) ;  /* 0x000001d000027945 */ /* 0x000fe20003800200 */
[----:B------:R-:W-:-:S11]  /*0630*/  LOP3.LUT P1, R7, R7, 0x3, RZ, 0xc0, !PT ;  /* 0x0000000307077812 */ /* 0x000fd6000782c0ff */
[----:B------:R-:W-:Y:S05]  /*0640*/  @!P0 BRA `(.L_x_9) ;  /* 0x0000000000688947 */ /* 0x000fea0003800000 */
[----:B------:R-:W0:Y:S08]  /*0650*/  LDC.64 R20, c[0x0][0x388] ;  /* 0x0000e200ff147b82 */ /* 0x000e300000000a00 */
[----:B------:R-:W2:Y:S08]  /*0660*/  LDC.64 R8, c[0x0][0x398] ;  /* 0x0000e600ff087b82 */ /* 0x000eb00000000a00 */
[----:B------:R-:W3:Y:S01]  /*0670*/  LDC.64 R12, c[0x0][0x390] ;  /* 0x0000e400ff0c7b82 */ /* 0x000ee20000000a00 */
[----:B0-----:R-:W-:-:S05]  /*0680*/  IMAD.WIDE R20, R4, 0x4, R20 ;  /* 0x0000000404147825 */ /* 0x001fca00078e0214 */
[----:B------:R-:W2:Y:S04]  /*0690*/  LDG.E R19, desc[UR6][R20.64] ;  /* 0x0000000614137981 */ /* 0x000ea8000c1e1900 */
[----:B------:R-:W4:Y:S04]  /*06a0*/  LDG.E R17, desc[UR6][R20.64+0x80] ;  /* 0x0000800614117981 */ /* 0x000f28000c1e1900 */
[----:B------:R-:W5:Y:S04]  /*06b0*/  LDG.E R15, desc[UR6][R20.64+0x100] ;  /* 0x00010006140f7981 */ /* 0x000f68000c1e1900 */
[----:B------:R-:W5:Y:S01]  /*06c0*/  LDG.E R11, desc[UR6][R20.64+0x180] ;  /* 0x00018006140b7981 */ /* 0x000f62000c1e1900 */
[----:B---3--:R-:W-:-:S05]  /*06d0*/  IMAD.WIDE R12, R4, 0x4, R12 ;  /* 0x00000004040c7825 */ /* 0x008fca00078e020c */
[----:B------:R-:W1:Y:S04]  /*06e0*/  LDG.E R5, desc[UR6][R12.64] ;  /* 0x000000060c057981 */ /* 0x000e68000c1e1900 */
[----:B------:R-:W3:Y:S04]  /*06f0*/  LDG.E R22, desc[UR6][R12.64+0x80] ;  /* 0x000080060c167981 */ /* 0x000ee8000c1e1900 */
[----:B------:R-:W3:Y:S04]  /*0700*/  LDG.E R20, desc[UR6][R12.64+0x100] ;  /* 0x000100060c147981 */ /* 0x000ee8000c1e1900 */
[----:B------:R-:W3:Y:S01]  /*0710*/  LDG.E R24, desc[UR6][R12.64+0x180] ;  /* 0x000180060c187981 */ /* 0x000ee2000c1e1900 */
[----:B--2---:R-:W-:-:S04]  /*0720*/  IMAD.WIDE R18, R19, 0x4, R8 ;  /* 0x0000000413127825 */ /* 0x004fc800078e0208 */
[--C-:B----4-:R-:W-:Y:S02]  /*0730*/  IMAD.WIDE R16, R17, 0x4, R8.reuse ;  /* 0x0000000411107825 */ /* 0x110fe400078e0208 */
[----:B------:R-:W1:Y:S02]  /*0740*/  LDG.E R18, desc[UR6][R18.64+-0x4] ;  /* 0xfffffc0612127981 */ /* 0x000e64000c1e1900 */
[--C-:B-----5:R-:W-:Y:S02]  /*0750*/  IMAD.WIDE R14, R15, 0x4, R8.reuse ;  /* 0x000000040f0e7825 */ /* 0x120fe400078e0208 */
[----:B------:R-:W3:Y:S02]  /*0760*/  LDG.E R16, desc[UR6][R16.64+-0x4] ;  /* 0xfffffc0610107981 */ /* 0x000ee4000c1e1900 */
[----:B------:R-:W-:Y:S02]  /*0770*/  IMAD.WIDE R8, R11, 0x4, R8 ;  /* 0x000000040b087825 */ /* 0x000fe400078e0208 */
[----:B------:R-:W2:Y:S04]  /*0780*/  LDG.E R14, desc[UR6][R14.64+-0x4] ;  /* 0xfffffc060e0e7981 */ /* 0x000ea8000c1e1900 */
[----:B------:R-:W4:Y:S01]  /*0790*/  LDG.E R8, desc[UR6][R8.64+-0x4] ;  /* 0xfffffc0608087981 */ /* 0x000f22000c1e1900 */
[----:B------:R-:W-:Y:S01]  /*07a0*/  IADD3 R4, PT, PT, R4, 0x80, RZ ;  /* 0x0000008004047810 */ /* 0x000fe20007ffe0ff */
[----:B-1----:R-:W-:-:S04]  /*07b0*/  FFMA R5, R5, R18, R10 ;  /* 0x0000001205057223 */ /* 0x002fc8000000000a */
[----:B---3--:R-:W-:-:S04]  /*07c0*/  FFMA R5, R22, R16, R5 ;  /* 0x0000001016057223 */ /* 0x008fc80000000005 */
[----:B--2---:R-:W-:-:S04]  /*07d0*/  FFMA R5, R20, R14, R5 ;  /* 0x0000000e14057223 */ /* 0x004fc80000000005 */
[----:B----4-:R-:W-:-:S07]  /*07e0*/  FFMA R10, R24, R8, R5 ;  /* 0x00000008180a7223 */ /* 0x010fce0000000005 */
.L_x_9:
[----:B------:R-:W-:Y:S05]  /*07f0*/  BSYNC.RECONVERGENT B2 ;  /* 0x0000000000027941 */ /* 0x000fea0003800200 */
.L_x_8:
[----:B------:R-:W-:Y:S05]  /*0800*/  @!P1 BRA `(.L_x_7) ;  /* 0x0000000000709947 */ /* 0x000fea0003800000 */
[----:B------:R-:W-:Y:S01]  /*0810*/  ISETP.NE.AND P1, PT, R7, 0x1, PT ;  /* 0x000000010700780c */ /* 0x000fe20003f25270 */
[----:B------:R-:W0:Y:S01]  /*0820*/  LDC.64 R18, c[0x0][0x398] ;  /* 0x0000e600ff127b82 */ /* 0x000e220000000a00 */
[----:B------:R-:W-:-:S07]  /*0830*/  LOP3.LUT P0, RZ, R6, 0x20, RZ, 0xc0, !PT ;  /* 0x0000002006ff7812 */ /* 0x000fce000780c0ff */
[----:B------:R-:W2:Y:S08]  /*0840*/  LDC.64 R6, c[0x0][0x390] ;  /* 0x0000e400ff067b82 */ /* 0x000eb00000000a00 */
[----:B------:R-:W3:Y:S08]  /*0850*/  @P1 LDC.64 R8, c[0x0][0x388] ;  /* 0x0000e200ff081b82 */ /* 0x000ef00000000a00 */
[----:B------:R-:W4:Y:S01]  /*0860*/  @!P0 LDC.64 R14, c[0x0][0x388] ;  /* 0x0000e200ff0e8b82 */ /* 0x000f220000000a00 */
[----:B--2---:R-:W-:-:S07]  /*0870*/  @P1 IMAD.WIDE R6, R4, 0x4, R6 ;  /* 0x0000000404061825 */ /* 0x004fce00078e0206 */
[----:B------:R-:W2:Y:S01]  /*0880*/  LDC.64 R12, c[0x0][0x390] ;  /* 0x0000e400ff0c7b82 */ /* 0x000ea20000000a00 */
[C---:B---3--:R-:W-:Y:S01]  /*0890*/  @P1 IMAD.WIDE R16, R4.reuse, 0x4, R8 ;  /* 0x0000000404101825 */ /* 0x048fe200078e0208 */
[----:B------:R-:W-:-:S06]  /*08a0*/  @P1 IADD3 R4, PT, PT, R4, 0x40, RZ ;  /* 0x0000004004041810 */ /* 0x000fcc0007ffe0ff */
[----:B------:R-:W3:Y:S01]  /*08b0*/  LDC.64 R8, c[0x0][0x398] ;  /* 0x0000e600ff087b82 */ /* 0x000ee20000000a00 */
[----:B------:R-:W0:Y:S01]  /*08c0*/  @P1 LDG.E R21, desc[UR6][R16.64] ;  /* 0x0000000610151981 */ /* 0x000e22000c1e1900 */
[----:B----4-:R-:W-:-:S03]  /*08d0*/  @!P0 IMAD.WIDE R14, R4, 0x4, R14 ;  /* 0x00000004040e8825 */ /* 0x010fc600078e020e */
[----:B------:R-:W4:Y:S04]  /*08e0*/  @P1 LDG.E R5, desc[UR6][R16.64+0x80] ;  /* 0x0000800610051981 */ /* 0x000f28000c1e1900 */
[----:B------:R-:W3:Y:S01]  /*08f0*/  @!P0 LDG.E R15, desc[UR6][R14.64] ;  /* 0x000000060e0f8981 */ /* 0x000ee2000c1e1900 */
[----:B--2---:R-:W-:-:S03]  /*0900*/  @!P0 IMAD.WIDE R12, R4, 0x4, R12 ;  /* 0x00000004040c8825 */ /* 0x004fc600078e020c */
[----:B------:R-:W2:Y:S04]  /*0910*/  @P1 LDG.E R4, desc[UR6][R6.64+0x80] ;  /* 0x0000800606041981 */ /* 0x000ea8000c1e1900 */
[----:B------:R-:W5:Y:S01]  /*0920*/  @!P0 LDG.E R13, desc[UR6][R12.64] ;  /* 0x000000060c0d8981 */ /* 0x000f62000c1e1900 */
[----:B0-----:R-:W-:-:S04]  /*0930*/  @P1 IMAD.WIDE R20, R21, 0x4, R18 ;  /* 0x0000000415141825 */ /* 0x001fc800078e0212 */
[----:B----4-:R-:W-:Y:S02]  /*0940*/  @P1 IMAD.WIDE R18, R5, 0x4, R18 ;  /* 0x0000000405121825 */ /* 0x010fe400078e0212 */
[----:B------:R-:W1:Y:S04]  /*0950*/  @P1 LDG.E R20, desc[UR6][R20.64+-0x4] ;  /* 0xfffffc0614141981 */ /* 0x000e68000c1e1900 */
[----:B------:R-:W1:Y:S01]  /*0960*/  @P1 LDG.E R5, desc[UR6][R6.64] ;  /* 0x0000000606051981 */ /* 0x000e62000c1e1900 */
[----:B---3--:R-:W-:-:S03]  /*0970*/  @!P0 IMAD.WIDE R8, R15, 0x4, R8 ;  /* 0x000000040f088825 */ /* 0x008fc600078e0208 */
[----:B------:R-:W2:Y:S04]  /*0980*/  @P1 LDG.E R18, desc[UR6][R18.64+-0x4] ;  /* 0xfffffc0612121981 */ /* 0x000ea8000c1e1900 */
[----:B------:R-:W5:Y:S01]  /*0990*/  @!P0 LDG.E R8, desc[UR6][R8.64+-0x4] ;  /* 0xfffffc0608088981 */ /* 0x000f62000c1e1900 */
[----:B-1----:R-:W-:-:S04]  /*09a0*/  @P1 FFMA R5, R5, R20, R10 ;  /* 0x0000001405051223 */ /* 0x002fc8000000000a */
[----:B--2---:R-:W-:-:S04]  /*09b0*/  @P1 FFMA R10, R4, R18, R5 ;  /* 0x00000012040a1223 */ /* 0x004fc80000000005 */
[----:B-----5:R-:W-:-:S07]  /*09c0*/  @!P0 FFMA R10, R13, R8, R10 ;  /* 0x000000080d0a8223 */ /* 0x020fce000000000a */
.L_x_7:
[----:B------:R-:W-:Y:S05]  /*09d0*/  BSYNC.RECONVERGENT B1 ;  /* 0x0000000000017941 */ /* 0x000fea0003800200 */
.L_x_6:
[----:B-1----:R0:W-:Y:S02]  /*09e0*/  STS [R3], R10 ;  /* 0x0000000a03007388 */ /* 0x0021e40000000800 */
.L_x_1:
[----:B------:R-:W-:Y:S05]  /*09f0*/  BSYNC.RECONVERGENT B0 ;  /* 0x0000000000007941 */ /* 0x000fea0003800200 */
.L_x_0:
[----:B------:R-:W-:-:S13]  /*0a00*/  ISETP.GT.U32.AND P0, PT, R2, 0xf, PT ;  /* 0x0000000f0200780c */ /* 0x000fda0003f04070 */
[----:B------:R-:W-:Y:S05]  /*0a10*/  @P0 EXIT ;  /* 0x000000000000094d */ /* 0x000fea0003800000 */
[----:B------:R-:W-:Y:S01]  /*0a20*/  LDS R4, [R3+0x40] ;  /* 0x0000400003047984 */ /* 0x000fe20000000800 */
[----:B------:R-:W-:-:S03]  /*0a30*/  ISETP.GT.U32.AND P0, PT, R2, 0x7, PT ;  /* 0x000000070200780c */ /* 0x000fc60003f04070 */
[----:B------:R-:W1:Y:S02]  /*0a40*/  LDS R5, [R3] ;  /* 0x0000000003057984 */ /* 0x000e640000000800 */
[----:B-1----:R-:W-:-:S05]  /*0a50*/  FADD R5, R4, R5 ;  /* 0x0000000504057221 */ /* 0x002fca0000000000 */
[----:B------:R1:W-:Y:S03]  /*0a60*/  STS [R3], R5 ;  /* 0x0000000503007388 */ /* 0x0003e60000000800 */
[----:B------:R-:W-:Y:S05]  /*0a70*/  @P0 EXIT ;  /* 0x000000000000094d */ /* 0x000fea0003800000 */
[----:B------:R-:W1:Y:S01]  /*0a80*/  LDS R4, [R3+0x20] ;  /* 0x0000200003047984 */ /* 0x000e620000000800 */
[----:B------:R-:W-:Y:S01]  /*0a90*/  ISETP.GT.U32.AND P0, PT, R2, 0x3, PT ;  /* 0x000000030200780c */ /* 0x000fe20003f04070 */
[----:B-1----:R-:W-:-:S05]  /*0aa0*/  FADD R5, R5, R4 ;  /* 0x0000000405057221 */ /* 0x002fca0000000000 */
[----:B------:R1:W-:Y:S07]  /*0ab0*/  STS [R3], R5 ;  /* 0x0000000503007388 */ /* 0x0003ee0000000800 */
[----:B------:R-:W-:Y:S05]  /*0ac0*/  @P0 EXIT ;  /* 0x000000000000094d */ /* 0x000fea0003800000 */
[----:B------:R-:W1:Y:S01]  /*0ad0*/  LDS R4, [R3+0x10] ;  /* 0x0000100003047984 */ /* 0x000e620000000800 */
[----:B------:R-:W-:Y:S01]  /*0ae0*/  ISETP.GT.U32.AND P0, PT, R2, 0x1, PT ;  /* 0x000000010200780c */ /* 0x000fe20003f04070 */
[----:B-1----:R-:W-:-:S05]  /*0af0*/  FADD R5, R5, R4 ;  /* 0x0000000405057221 */ /* 0x002fca0000000000 */
[----:B------:R1:W-:Y:S07]  /*0b00*/  STS [R3], R5 ;  /* 0x0000000503007388 */ /* 0x0003ee0000000800 */
[----:B------:R-:W-:Y:S05]  /*0b10*/  @P0 EXIT ;  /* 0x000000000000094d */ /* 0x000fea0003800000 */
[----:B------:R-:W2:Y:S01]  /*0b20*/  LDS R4, [R3+0x8] ;  /* 0x0000080003047984 */ /* 0x000ea20000000800 */
[----:B------:R-:W-:Y:S01]  /*0b30*/  ISETP.NE.AND P0, PT, R2, RZ, PT ;  /* 0x000000ff0200720c */ /* 0x000fe20003f05270 */
[----:B--2---:R-:W-:-:S05]  /*0b40*/  FADD R2, R5, R4 ;  /* 0x0000000405027221 */ /* 0x004fca0000000000 */
[----:B------:R2:W-:Y:S07]  /*0b50*/  STS [R3], R2 ;  /* 0x0000000203007388 */ /* 0x0005ee0000000800 */
[----:B------:R-:W-:Y:S05]  /*0b60*/  @P0 EXIT ;  /* 0x000000000000094d */ /* 0x000fea0003800000 */
[----:B-1----:R-:W1:Y:S02]  /*0b70*/  LDC.64 R4, c[0x0][0x3a0] ;  /* 0x0000e800ff047b82 */ /* 0x002e640000000a00 */
[----:B-1----:R-:W-:Y:S02]  /*0b80*/  IMAD.WIDE R4, R0, 0x4, R4 ;  /* 0x0000000400047825 */ /* 0x002fe400078e0204 */
[----:B------:R-:W1:Y:S04]  /*0b90*/  LDS R0, [R3+0x4] ;  /* 0x0000040003007984 */ /* 0x000e680000000800 */
[----:B------:R-:W3:Y:S01]  /*0ba0*/  LDG.E R7, desc[UR6][R4.64] ;  /* 0x0000000604077981 */ /* 0x000ee2000c1e1900 */
[----:B-1----:R-:W-:-:S05]  /*0bb0*/  FADD R0, R2, R0 ;  /* 0x0000000002007221 */ /* 0x002fca0000000000 */
[----:B------:R-:W-:Y:S01]  /*0bc0*/  STS [R3], R0 ;  /* 0x0000000003007388 */ /* 0x000fe20000000800 */
[----:B---3--:R-:W-:-:S05]  /*0bd0*/  FADD R7, R0, R7 ;  /* 0x0000000700077221 */ /* 0x008fca0000000000 */
[----:B------:R-:W-:Y:S01]  /*0be0*/  STG.E desc[UR6][R4.64], R7 ;  /* 0x0000000704007986 */ /* 0x000fe2000c101906 */
[----:B------:R-:W-:Y:S05]  /*0bf0*/  EXIT ;  /* 0x000000000000794d */ /* 0x000fea0003800000 */
.L_x_10:
[----:B------:R-:W-:-:S00]  /*0c00*/  BRA `(.L_x_10) ;  /* 0xfffffffc00fc7947 */ /* 0x000fc0000383ffff */
[----:B------:R-:W-:-:S00]  /*0c10*/  NOP ;  /* 0x0000000000007918 */ /* 0x000fc00000000000 */
        /* <DEDUP_REMOVED lines=14> */
.L_x_29:


//--------------------- .text._Z19ker_csr_spmv_vectorPKiS0_PKfS2_Pf --------------------------
	.section	.text._Z19ker_csr_spmv_vectorPKiS0_PKfS2_Pf,"ax",@progbits
	.align	128
        .global         _Z19ker_csr_spmv_vectorPKiS0_PKfS2_Pf
        .type           _Z19ker_csr_spmv_vectorPKiS0_PKfS2_Pf,@function
        .size           _Z19ker_csr_spmv_vectorPKiS0_PKfS2_Pf,(.L_x_30 - _Z19ker_csr_spmv_vectorPKiS0_PKfS2_Pf)
        .other          _Z19ker_csr_spmv_vectorPKiS0_PKfS2_Pf,@"STO_CUDA_ENTRY STV_DEFAULT"
_Z19ker_csr_spmv_vectorPKiS0_PKfS2_Pf:
.text._Z19ker_csr_spmv_vectorPKiS0_PKfS2_Pf:
[----:B------:R-:W-:Y:S01]  /*0000*/  LDC R1, c[0x0][0x37c] ;  /* 0x0000df00ff017b82 */ /* 0x000fe20000000800 */
[----:B------:R-:W0:Y:S01]  /*0010*/  S2R R12, SR_CTAID.X ;  /* 0x00000000000c7919 */ /* 0x000e220000002500 */
[----:B------:R-:W0:Y:S06]  /*0020*/  LDCU UR4, c[0x0][0x360] ;  /* 0x00006c00ff0477ac */ /* 0x000e2c0008000800 */
[----:B------:R-:W1:Y:S01]  /*0030*/  LDC.64 R2, c[0x0][0x380] ;  /* 0x0000e000ff027b82 */ /* 0x000e620000000a00 */
[----:B------:R-:W0:Y:S02]  /*0040*/  S2R R5, SR_TID.X ;  /* 0x0000000000057919 */ /* 0x000e240000002100 */
[----:B0-----:R-:W-:Y:S01]  /*0050*/  IMAD R12, R12, UR4, R5 ;  /* 0x000000040c0c7c24 */ /* 0x001fe2000f8e0205 */
[----:B------:R-:W0:Y:S04]  /*0060*/  LDCU.64 UR4, c[0x0][0x358] ;  /* 0x00006b00ff0477ac */ /* 0x000e280008000a00 */
[----:B------:R-:W-:-:S04]  /*0070*/  SHF.R.S32.HI R5, RZ, 0x1f, R12 ;  /* 0x0000001fff057819 */ /* 0x000fc8000001140c */
[----:B------:R-:W-:-:S04]  /*0080*/  LEA.HI R0, R5, R12, RZ, 0x5 ;  /* 0x0000000c05007211 */ /* 0x000fc800078f28ff */
[----:B------:R-:W-:-:S05]  /*0090*/  SHF.R.S32.HI R0, RZ, 0x5, R0 ;  /* 0x00000005ff007819 */ /* 0x000fca0000011400 */
[----:B-1----:R-:W-:-:S05]  /*00a0*/  IMAD.WIDE R2, R0, 0x4, R2 ;  /* 0x0000000400027825 */ /* 0x002fca00078e0202 */
[----:B0-----:R-:W2:Y:S04]  /*00b0*/  LDG.E R5, desc[UR4][R2.64] ;  /* 0x0000000402057981 */ /* 0x001ea8000c1e1900 */
[----:B------:R-:W3:Y:S01]  /*00c0*/  LDG.E R4, desc[UR4][R2.64+0x4] ;  /* 0x0000040402047981 */ /* 0x000ee2000c1e1900 */
[----:B------:R-:W-:Y:S01]  /*00d0*/  LOP3.LUT R12, R12, 0x1f, RZ, 0xc0, !PT ;  /* 0x0000001f0c0c7812 */ /* 0x000fe200078ec0ff */
[----:B------:R-:W-:Y:S01]  /*00e0*/  BSSY.RECONVERGENT B0, `(.L_x_11) ;  /* 0x000008a000007945 */ /* 0x000fe20003800200 */
[----:B------:R-:W-:Y:S02]  /*00f0*/  HFMA2 R22, -RZ, RZ, 0, 0 ;  /* 0x00000000ff167431 */ /* 0x000fe400000001ff */
[----:B--2---:R-:W-:Y:S02]  /*0100*/  IADD3 R14, PT, PT, R12, R5, RZ ;  /* 0x000000050c0e7210 */ /* 0x004fe40007ffe0ff */
[----:B---3--:R-:W-:-:S02]  /*0110*/  IADD3 R4, PT, PT, R4, -0x1, RZ ;  /* 0xffffffff04047810 */ /* 0x008fc40007ffe0ff */
[----:B------:R-:W-:-:S04]  /*0120*/  IADD3 R13, PT, PT, R14, -0x1, RZ ;  /* 0xffffffff0e0d7810 */ /* 0x000fc80007ffe0ff */
[----:B------:R-:W-:-:S13]  /*0130*/  ISETP.GE.AND P0, PT, R13, R4, PT ;  /* 0x000000040d00720c */ /* 0x000fda0003f06270 */
[----:B------:R-:W-:Y:S05]  /*0140*/  @P0 BRA `(.L_x_12) ;  /* 0x00000008000c0947 */ /* 0x000fea0003800000 */
[C---:B------:R-:W-:Y:S01]  /*0150*/  VIADDMNMX R15, R14.reuse, 0x1f, R4, !PT ;  /* 0x0000001f0e0f7846 */ /* 0x040fe20007800104 */
[----:B------:R-:W-:Y:S01]  /*0160*/  BSSY.RECONVERGENT B1, `(.L_x_13) ;  /* 0x0000043000017945 */ /* 0x000fe20003800200 */
[----:B------:R-:W-:Y:S02]  /*0170*/  MOV R22, RZ ;  /* 0x000000ff00167202 */ /* 0x000fe40000000f00 */
[----:B------:R-:W-:-:S04]  /*0180*/  IADD3 R15, PT, PT, -R14, R15, RZ ;  /* 0x0000000f0e0f7210 */ /* 0x000fc80007ffe1ff */
[C---:B------:R-:W-:Y:S02]  /*0190*/  ISETP.GE.U32.AND P0, PT, R15.reuse, 0xe0, PT ;  /* 0x000000e00f00780c */ /* 0x040fe40003f06070 */
[----:B------:R-:W-:-:S04]  /*01a0*/  LEA.HI R16, R15, 0x1, RZ, 0x1b ;  /* 0x000000010f107811 */ /* 0x000fc800078fd8ff */
[----:B------:R-:W-:-:S07]  /*01b0*/  LOP3.LUT R24, R16, 0x7, RZ, 0xc0, !PT ;  /* 0x0000000710187812 */ /* 0x000fce00078ec0ff */
[----:B------:R-:W-:Y:S05]  /*01c0*/  @!P0 BRA `(.L_x_14) ;  /* 0x0000000000f08947 */ /* 0x000fea0003800000 */
[----:B------:R-:W0:Y:S01]  /*01d0*/  LDC.64 R2, c[0x0][0x390] ;  /* 0x0000e400ff027b82 */ /* 0x000e220000000a00 */
[----:B------:R-:W-:Y:S01]  /*01e0*/  LOP3.LUT R17, R16, 0xffffff8, RZ, 0xc0, !PT ;  /* 0x0ffffff810117812 */ /* 0x000fe200078ec0ff */
[----:B------:R-:W-:Y:S01]  /*01f0*/  BSSY.RECONVERGENT B2, `(.L_x_15) ;  /* 0x0000038000027945 */ /* 0x000fe20003800200 */
[----:B------:R-:W-:Y:S02]  /*0200*/  MOV R22, RZ ;  /* 0x000000ff00167202 */ /* 0x000fe40000000f00 */
[----:B------:R-:W-:-:S03]  /*0210*/  IADD3 R17, PT, PT, -R17, RZ, RZ ;  /* 0x000000ff11117210 */ /* 0x000fc60007ffe1ff */
[----:B------:R-:W1:Y:S01]  /*0220*/  LDC.64 R4, c[0x0][0x388] ;  /* 0x0000e200ff047b82 */ /* 0x000e620000000a00 */
[----:B0-----:R-:W-:-:S04]  /*0230*/  IADD3 R2, P0, PT, R2, 0x200, RZ ;  /* 0x0000020002027810 */ /* 0x001fc80007f1e0ff */
[----:B------:R-:W-:Y:S02]  /*0240*/  IADD3.X R3, PT, PT, RZ, R3, RZ, P0, !PT ;  /* 0x00000003ff037210 */ /* 0x000fe400007fe4ff */
[----:B-1----:R-:W-:-:S04]  /*0250*/  IADD3 R4, P1, PT, R4, 0x200, RZ ;  /* 0x0000020004047810 */ /* 0x002fc80007f3e0ff */
[----:B------:R-:W-:-:S09]  /*0260*/  IADD3.X R5, PT, PT, RZ, R5, RZ, P1, !PT ;  /* 0x00000005ff057210 */ /* 0x000fd20000ffe4ff */
.L_x_16:
[C---:B------:R-:W-:Y:S01]  /*0270*/  IMAD.WIDE R18, R13.reuse, 0x4, R4 ;  /* 0x000000040d127825 */ /* 0x040fe200078e0204 */
[----:B------:R-:W0:Y:S04]  /*0280*/  LDC.64 R8, c[0x0][0x398] ;  /* 0x0000e600ff087b82 */ /* 0x000e280000000a00 */
[----:B------:R-:W0:Y:S04]  /*0290*/  LDG.E R11, desc[UR4][R18.64+-0x200] ;  /* 0xfffe0004120b7981 */ /* 0x000e28000c1e1900 */
[----:B------:R-:W2:Y:S01]  /*02a0*/  LDG.E R21, desc[UR4][R18.64+-0x180] ;  /* 0xfffe800412157981 */ /* 0x000ea2000c1e1900 */
[----:B------:R-:W-:-:S03]  /*02b0*/  IMAD.WIDE R6, R13, 0x4, R2 ;  /* 0x000000040d067825 */ /* 0x000fc600078e0202 */
[----:B------:R-:W3:Y:S04]  /*02c0*/  LDG.E R27, desc[UR4][R18.64+-0x100] ;  /* 0xffff0004121b7981 */ /* 0x000ee8000c1e1900 */
[----:B------:R-:W4:Y:S04]  /*02d0*/  LDG.E R23, desc[UR4][R6.64+-0x200] ;  /* 0xfffe000406177981 */ /* 0x000f28000c1e1900 */
[----:B------:R-:W5:Y:S04]  /*02e0*/  LDG.E R25, desc[UR4][R6.64+-0x180] ;  /* 0xfffe800406197981 */ /* 0x000f68000c1e1900 */
[----:B------:R-:W5:Y:S01]  /*02f0*/  LDG.E R29, desc[UR4][R18.64+-0x80] ;  /* 0xffff8004121d7981 */ /* 0x000f62000c1e1900 */
[----:B0-----:R-:W-:-:S04]  /*0300*/  IMAD.WIDE R10, R11, 0x4, R8 ;  /* 0x000000040b0a7825 */ /* 0x001fc800078e0208 */
[--C-:B--2---:R-:W-:Y:S02]  /*0310*/  IMAD.WIDE R20, R21, 0x4, R8.reuse ;  /* 0x0000000415147825 */ /* 0x104fe400078e0208 */
[----:B------:R-:W4:Y:S04]  /*0320*/  LDG.E R10, desc[UR4][R10.64+-0x4] ;  /* 0xfffffc040a0a7981 */ /* 0x000f28000c1e1900 */
[----:B------:R-:W2:Y:S01]  /*0330*/  LDG.E R20, desc[UR4][R20.64+-0x4] ;  /* 0xfffffc0414147981 */ /* 0x000ea2000c1e1900 */
[----:B---3--:R-:W-:-:S03]  /*0340*/  IMAD.WIDE R26, R27, 0x4, R8 ;  /* 0x000000041b1a7825 */ /* 0x008fc600078e0208 */
[----:B------:R-:W3:Y:S04]  /*0350*/  LDG.E R11, desc[UR4][R18.64+0x80] ;  /* 0x00008004120b7981 */ /* 0x000ee8000c1e1900 */
[----:B------:R-:W3:Y:S04]  /*0360*/  LDG.E R26, desc[UR4][R26.64+-0x4] ;  /* 0xfffffc041a1a7981 */ /* 0x000ee8000c1e1900 */
[----:B------:R-:W3:Y:S01]  /*0370*/  LDG.E R27, desc[UR4][R6.64+0x80] ;  /* 0x00008004061b7981 */ /* 0x000ee2000c1e1900 */
[----:B----4-:R-:W-:Y:S01]  /*0380*/  FFMA R28, R23, R10, R22 ;  /* 0x0000000a171c7223 */ /* 0x010fe20000000016 */
[----:B-----5:R-:W-:-:S02]  /*0390*/  IMAD.WIDE R22, R29, 0x4, R8 ;  /* 0x000000041d167825 */ /* 0x020fc400078e0208 */
[----:B------:R-:W4:Y:S02]  /*03a0*/  LDG.E R10, desc[UR4][R18.64] ;  /* 0x00000004120a7981 */ /* 0x000f24000c1e1900 */
[----:B--2---:R-:W-:Y:S02]  /*03b0*/  FFMA R21, R25, R20, R28 ;  /* 0x0000001419157223 */ /* 0x004fe4000000001c */
[----:B------:R-:W3:Y:S04]  /*03c0*/  LDG.E R20, desc[UR4][R6.64+-0x100] ;  /* 0xffff000406147981 */ /* 0x000ee8000c1e1900 */
[----:B------:R-:W2:Y:S04]  /*03d0*/  LDG.E R22, desc[UR4][R22.64+-0x4] ;  /* 0xfffffc0416167981 */ /* 0x000ea8000c1e1900 */
[----:B------:R-:W2:Y:S04]  /*03e0*/  LDG.E R25, desc[UR4][R6.64+-0x80] ;  /* 0xffff800406197981 */ /* 0x000ea8000c1e1900 */
[----:B------:R-:W5:Y:S04]  /*03f0*/  LDG.E R29, desc[UR4][R18.64+0x100] ;  /* 0x00010004121d7981 */ /* 0x000f68000c1e1900 */
[----:B------:R-:W5:Y:S04]  /*0400*/  LDG.E R28, desc[UR4][R18.64+0x180] ;  /* 0x00018004121c7981 */ /* 0x000f68000c1e1900 */
[----:B------:R-:W5:Y:S04]  /*0410*/  LDG.E R18, desc[UR4][R6.64+0x100] ;  /* 0x0001000406127981 */ /* 0x000f68000c1e1900 */
[----:B------:R-:W5:Y:S01]  /*0420*/  LDG.E R19, desc[UR4][R6.64+0x180] ;  /* 0x0001800406137981 */ /* 0x000f62000c1e1900 */
[----:B---3--:R-:W-:Y:S01]  /*0430*/  FFMA R26, R20, R26, R21 ;  /* 0x0000001a141a7223 */ /* 0x008fe20000000015 */
[----:B----4-:R-:W-:-:S04]  /*0440*/  IMAD.WIDE R20, R10, 0x4, R8 ;  /* 0x000000040a147825 */ /* 0x010fc800078e0208 */
[----:B------:R-:W-:Y:S02]  /*0450*/  IMAD.WIDE R10, R11, 0x4, R8 ;  /* 0x000000040b0a7825 */ /* 0x000fe400078e0208 */
[----:B------:R-:W3:Y:S02]  /*0460*/  LDG.E R20, desc[UR4][R20.64+-0x4] ;  /* 0xfffffc0414147981 */ /* 0x000ee4000c1e1900 */
[----:B--2---:R-:W-:Y:S02]  /*0470*/  FFMA R25, R25, R22, R26 ;  /* 0x0000001619197223 */ /* 0x004fe4000000001a */
[----:B------:R-:W3:Y:S01]  /*0480*/  LDG.E R26, desc[UR4][R6.64] ;  /* 0x00000004061a7981 */ /* 0x000ee2000c1e1900 */
[----:B-----5:R-:W-:-:S03]  /*0490*/  IMAD.WIDE R22, R29, 0x4, R8 ;  /* 0x000000041d167825 */ /* 0x020fc600078e0208 */
[----:B------:R-:W2:Y:S01]  /*04a0*/  LDG.E R10, desc[UR4][R10.64+-0x4] ;  /* 0xfffffc040a0a7981 */ /* 0x000ea2000c1e1900 */
[----:B------:R-:W-:-:S03]  /*04b0*/  IMAD.WIDE R8, R28, 0x4, R8 ;  /* 0x000000041c087825 */ /* 0x000fc600078e0208 */
[----:B------:R-:W4:Y:S04]  /*04c0*/  LDG.E R22, desc[UR4][R22.64+-0x4] ;  /* 0xfffffc0416167981 */ /* 0x000f28000c1e1900 */
[----:B------:R-:W5:Y:S01]  /*04d0*/  LDG.E R8, desc[UR4][R8.64+-0x4] ;  /* 0xfffffc0408087981 */ /* 0x000f62000c1e1900 */
[----:B------:R-:W-:-:S04]  /*04e0*/  IADD3 R17, PT, PT, R17, 0x8, RZ ;  /* 0x0000000811117810 */ /* 0x000fc80007ffe0ff */
[----:B------:R-:W-:Y:S02]  /*04f0*/  ISETP.NE.AND P0, PT, R17, RZ, PT ;  /* 0x000000ff1100720c */ /* 0x000fe40003f05270 */
[----:B------:R-:W-:Y:S02]  /*0500*/  IADD3 R14, PT, PT, R14, 0x100, RZ ;  /* 0x000001000e0e7810 */ /* 0x000fe40007ffe0ff */
[----:B------:R-:W-:Y:S01]  /*0510*/  IADD3 R13, PT, PT, R13, 0x100, RZ ;  /* 0x000001000d0d7810 */ /* 0x000fe20007ffe0ff */
[----:B---3--:R-:W-:-:S04]  /*0520*/  FFMA R26, R26, R20, R25 ;  /* 0x000000141a1a7223 */ /* 0x008fc80000000019 */
[----:B--2---:R-:W-:-:S04]  /*0530*/  FFMA R27, R27, R10, R26 ;  /* 0x0000000a1b1b7223 */ /* 0x004fc8000000001a */
[----:B----4-:R-:W-:-:S04]  /*0540*/  FFMA R18, R18, R22, R27 ;  /* 0x0000001612127223 */ /* 0x010fc8000000001b */
[----:B-----5:R-:W-:Y:S01]  /*0550*/  FFMA R22, R19, R8, R18 ;  /* 0x0000000813167223 */ /* 0x020fe20000000012 */
[----:B------:R-:W-:Y:S06]  /*0560*/  @P0 BRA `(.L_x_16) ;  /* 0xfffffffc00400947 */ /* 0x000fec000383ffff */
[----:B------:R-:W-:Y:S05]  /*0570*/  BSYNC.RECONVERGENT B2 ;  /* 0x0000000000027941 */ /* 0x000fea0003800200 */
.L_x_15:
[----:B------:R-:W-:-:S07]  /*0580*/  IADD3 R13, PT, PT, R14, -0x1, RZ ;  /* 0xffffffff0e0d7810 */ /* 0x000fce0007ffe0ff */
.L_x_14:
[----:B------:R-:W-:Y:S05]  /*0590*/  BSYNC.RECONVERGENT B1 ;  /* 0x0000000000017941 */ /* 0x000fea0003800200 */
.L_x_13:
[----:B------:R-:W-:-:S13]  /*05a0*/  ISETP.NE.AND P0, PT, R24, RZ, PT ;  /* 0x000000ff1800720c */ /* 0x000fda0003f05270 */
[----:B------:R-:W-:Y:S05]  /*05b0*/  @!P0 BRA `(.L_x_12) ;  /* 0x0000000000f08947 */ /* 0x000fea0003800000 */
[----:B------:R-:W-:Y:S01]  /*05c0*/  ISETP.GE.U32.AND P0, PT, R24, 0x4, PT ;  /* 0x000000041800780c */ /* 0x000fe20003f06070 */
[----:B------:R-:W-:Y:S01]  /*05d0*/  BSSY.RECONVERGENT B1, `(.L_x_17) ;  /* 0x000001d000017945 */ /* 0x000fe20003800200 */
[----:B------:R-:W-:-:S11]  /*05e0*/  LOP3.LUT P1, R16, R16, 0x3, RZ, 0xc0, !PT ;  /* 0x0000000310107812 */ /* 0x000fd6000782c0ff */
[----:B------:R-:W-:Y:S05]  /*05f0*/  @!P0 BRA `(.L_x_18) ;  /* 0x0000000000688947 */ /* 0x000fea0003800000 */
[----:B------:R-:W0:Y:S08]  /*0600*/  LDC.64 R10, c[0x0][0x388] ;  /* 0x0000e200ff0a7b82 */ /* 0x000e300000000a00 */
[----:B------:R-:W1:Y:S08]  /*0610*/  LDC.64 R2, c[0x0][0x398] ;  /* 0x0000e600ff027b82 */ /* 0x000e700000000a00 */
[----:B------:R-:W2:Y:S01]  /*0620*/  LDC.64 R4, c[0x0][0x390] ;  /* 0x0000e400ff047b82 */ /* 0x000ea20000000a00 */
[----:B0-----:R-:W-:-:S05]  /*0630*/  IMAD.WIDE R10, R13, 0x4, R10 ;  /* 0x000000040d0a7825 */ /* 0x001fca00078e020a */
[----:B------:R-:W1:Y:S04]  /*0640*/  LDG.E R19, desc[UR4][R10.64] ;  /* 0x000000040a137981 */ /* 0x000e68000c1e1900 */
[----:B------:R-:W3:Y:S04]  /*0650*/  LDG.E R7, desc[UR4][R10.64+0x80] ;  /* 0x000080040a077981 */ /* 0x000ee8000c1e1900 */
[----:B------:R-:W4:Y:S04]  /*0660*/  LDG.E R9, desc[UR4][R10.64+0x100] ;  /* 0x000100040a097981 */ /* 0x000f28000c1e1900 */
[----:B------:R-:W5:Y:S01]  /*0670*/  LDG.E R21, desc[UR4][R10.64+0x180] ;  /* 0x000180040a157981 */ /* 0x000f62000c1e1900 */
[----:B--2---:R-:W-:-:S05]  /*0680*/  IMAD.WIDE R4, R13, 0x4, R4 ;  /* 0x000000040d047825 */ /* 0x004fca00078e0204 */
[----:B------:R-:W2:Y:S04]  /*0690*/  LDG.E R17, desc[UR4][R4.64] ;  /* 0x0000000404117981 */ /* 0x000ea8000c1e1900 */
[----:B------:R-:W2:Y:S04]  /*06a0*/  LDG.E R14, desc[UR4][R4.64+0x80] ;  /* 0x00008004040e7981 */ /* 0x000ea8000c1e1900 */
[----:B------:R-:W2:Y:S04]  /*06b0*/  LDG.E R11, desc[UR4][R4.64+0x100] ;  /* 0x00010004040b7981 */ /* 0x000ea8000c1e1900 */
[----:B------:R-:W2:Y:S01]  /*06c0*/  LDG.E R10, desc[UR4][R4.64+0x180] ;  /* 0x00018004040a7981 */ /* 0x000ea2000c1e1900 */
[----:B-1----:R-:W-:-:S04]  /*06d0*/  IMAD.WIDE R18, R19, 0x4, R2 ;  /* 0x0000000413127825 */ /* 0x002fc800078e0202 */
[--C-:B---3--:R-:W-:Y:S02]  /*06e0*/  IMAD.WIDE R6, R7, 0x4, R2.reuse ;  /* 0x0000000407067825 */ /* 0x108fe400078e0202 */
[----:B------:R-:W2:Y:S02]  /*06f0*/  LDG.E R18, desc[UR4][R18.64+-0x4] ;  /* 0xfffffc0412127981 */ /* 0x000ea4000c1e1900 */
[--C-:B----4-:R-:W-:Y:S02]  /*0700*/  IMAD.WIDE R8, R9, 0x4, R2.reuse ;  /* 0x0000000409087825 */ /* 0x110fe400078e0202 */
[----:B------:R-:W3:Y:S02]  /*0710*/  LDG.E R6, desc[UR4][R6.64+-0x4] ;  /* 0xfffffc0406067981 */ /* 0x000ee4000c1e1900 */
[----:B-----5:R-:W-:Y:S02]  /*0720*/  IMAD.WIDE R2, R21, 0x4, R2 ;  /* 0x0000000415027825 */ /* 0x020fe400078e0202 */
[----:B------:R-:W4:Y:S04]  /*0730*/  LDG.E R8, desc[UR4][R8.64+-0x4] ;  /* 0xfffffc0408087981 */ /* 0x000f28000c1e1900 */
[----:B------:R-:W5:Y:S01]  /*0740*/  LDG.E R2, desc[UR4][R2.64+-0x4] ;  /* 0xfffffc0402027981 */ /* 0x000f62000c1e1900 */
[----:B------:R-:W-:Y:S01]  /*0750*/  IADD3 R13, PT, PT, R13, 0x80, RZ ;  /* 0x000000800d0d7810 */ /* 0x000fe20007ffe0ff */
[----:B--2---:R-:W-:-:S04]  /*0760*/  FFMA R17, R17, R18, R22 ;  /* 0x0000001211117223 */ /* 0x004fc80000000016 */
[----:B---3--:R-:W-:-:S04]  /*0770*/  FFMA R14, R14, R6, R17 ;  /* 0x000000060e0e7223 */ /* 0x008fc80000000011 */
[----:B----4-:R-:W-:-:S04]  /*0780*/  FFMA R11, R11, R8, R14 ;  /* 0x000000080b0b7223 */ /* 0x010fc8000000000e */
[----:B-----5:R-:W-:-:S07]  /*0790*/  FFMA R22, R10, R2, R11 ;  /* 0x000000020a167223 */ /* 0x020fce000000000b */
.L_x_18:
[----:B------:R-:W-:Y:S05]  /*07a0*/  BSYNC.RECONVERGENT B1 ;  /* 0x0000000000017941 */ /* 0x000fea0003800200 */
.L_x_17:
[----:B------:R-:W-:Y:S05]  /*07b0*/  @!P1 BRA `(.L_x_12) ;  /* 0x0000000000709947 */ /* 0x000fea0003800000 */
[----:B------:R-:W-:Y:S01]  /*07c0*/  ISETP.NE.AND P1, PT, R16, 0x1, PT ;  /* 0x000000011000780c */ /* 0x000fe20003f25270 */
[----:B------:R-:W0:Y:S01]  /*07d0*/  LDC.64 R2, c[0x0][0x390] ;  /* 0x0000e400ff027b82 */ /* 0x000e220000000a00 */
[----:B------:R-:W-:-:S07]  /*07e0*/  LOP3.LUT P0, RZ, R15, 0x20, RZ, 0xc0, !PT ;  /* 0x000000200fff7812 */ /* 0x000fce000780c0ff */
[----:B------:R-:W1:Y:S08]  /*07f0*/  LDC.64 R14, c[0x0][0x398] ;  /* 0x0000e600ff0e7b82 */ /* 0x000e700000000a00 */
[----:B------:R-:W2:Y:S08]  /*0800*/  @P1 LDC.64 R4, c[0x0][0x388] ;  /* 0x0000e200ff041b82 */ /* 0x000eb00000000a00 */
[----:B------:R-:W3:Y:S01]  /*0810*/  @!P0 LDC.64 R8, c[0x0][0x388] ;  /* 0x0000e200ff088b82 */ /* 0x000ee20000000a00 */
[----:B0-----:R-:W-:-:S07]  /*0820*/  @P1 IMAD.WIDE R2, R13, 0x4, R2 ;  /* 0x000000040d021825 */ /* 0x001fce00078e0202 */
[----:B------:R-:W0:Y:S01]  /*0830*/  LDC.64 R6, c[0x0][0x390] ;  /* 0x0000e400ff067b82 */ /* 0x000e220000000a00 */
[C---:B--2---:R-:W-:Y:S01]  /*0840*/  @P1 IMAD.WIDE R10, R13.reuse, 0x4, R4 ;  /* 0x000000040d0a1825 */ /* 0x044fe200078e0204 */
[----:B------:R-:W-:-:S06]  /*0850*/  @P1 IADD3 R13, PT, PT, R13, 0x40, RZ ;  /* 0x000000400d0d1810 */ /* 0x000fcc0007ffe0ff */
[----:B------:R-:W2:Y:S01]  /*0860*/  LDC.64 R4, c[0x0][0x398] ;  /* 0x0000e600ff047b82 */ /* 0x000ea20000000a00 */
[----:B------:R-:W1:Y:S01]  /*0870*/  @P1 LDG.E R17, desc[UR4][R10.64] ;  /* 0x000000040a111981 */ /* 0x000e62000c1e1900 */
[----:B---3--:R-:W-:-:S03]  /*0880*/  @!P0 IMAD.WIDE R8, R13, 0x4, R8 ;  /* 0x000000040d088825 */ /* 0x008fc600078e0208 */
[----:B------:R-:W3:Y:S04]  /*0890*/  @P1 LDG.E R19, desc[UR4][R10.64+0x80] ;  /* 0x000080040a131981 */ /* 0x000ee8000c1e1900 */
[----:B------:R-:W2:Y:S01]  /*08a0*/  @!P0 LDG.E R9, desc[UR4][R8.64] ;  /* 0x0000000408098981 */ /* 0x000ea2000c1e1900 */
[----:B0-----:R-:W-:-:S06]  /*08b0*/  @!P0 IMAD.WIDE R6, R13, 0x4, R6 ;  /* 0x000000040d068825 */ /* 0x001fcc00078e0206 */
[----:B------:R-:W4:Y:S04]  /*08c0*/  @!P0 LDG.E R7, desc[UR4][R6.64] ;  /* 0x0000000406078981 */ /* 0x000f28000c1e1900 */
[----:B------:R-:W5:Y:S01]  /*08d0*/  @P1 LDG.E R8, desc[UR4][R2.64+0x80] ;  /* 0x0000800402081981 */ /* 0x000f62000c1e1900 */
[----:B-1----:R-:W-:-:S04]  /*08e0*/  @P1 IMAD.WIDE R16, R17, 0x4, R14 ;  /* 0x0000000411101825 */ /* 0x002fc800078e020e */
[----:B---3--:R-:W-:Y:S02]  /*08f0*/  @P1 IMAD.WIDE R14, R19, 0x4, R14 ;  /* 0x00000004130e1825 */ /* 0x008fe400078e020e */
[----:B------:R-:W3:Y:S04]  /*0900*/  @P1 LDG.E R16, desc[UR4][R16.64+-0x4] ;  /* 0xfffffc0410101981 */ /* 0x000ee8000c1e1900 */
[----:B------:R-:W3:Y:S01]  /*0910*/  @P1 LDG.E R19, desc[UR4][R2.64] ;  /* 0x0000000402131981 */ /* 0x000ee2000c1e1900 */
[----:B--2---:R-:W-:-:S03]  /*0920*/  @!P0 IMAD.WIDE R4, R9, 0x4, R4 ;  /* 0x0000000409048825 */ /* 0x004fc600078e0204 */
[----:B------:R-:W5:Y:S04]  /*0930*/  @P1 LDG.E R14, desc[UR4][R14.64+-0x4] ;  /* 0xfffffc040e0e1981 */ /* 0x000f68000c1e1900 */
[----:B------:R-:W4:Y:S01]  /*0940*/  @!P0 LDG.E R4, desc[UR4][R4.64+-0x4] ;  /* 0xfffffc0404048981 */ /* 0x000f22000c1e1900 */
[----:B---3--:R-:W-:-:S04]  /*0950*/  @P1 FFMA R19, R19, R16, R22 ;  /* 0x0000001013131223 */ /* 0x008fc80000000016 */
[----:B-----5:R-:W-:-:S04]  /*0960*/  @P1 FFMA R22, R8, R14, R19 ;  /* 0x0000000e08161223 */ /* 0x020fc80000000013 */
[----:B----4-:R-:W-:-:S07]  /*0970*/  @!P0 FFMA R22, R7, R4, R22 ;  /* 0x0000000407168223 */ /* 0x010fce0000000016 */
.L_x_12:
[----:B------:R-:W-:Y:S05]  /*0980*/  BSYNC.RECONVERGENT B0 ;  /* 0x0000000000007941 */ /* 0x000fea0003800200 */
.L_x_11:
[----:B------:R-:W0:Y:S01]  /*0990*/  SHFL.DOWN PT, R3, R22, 0x10, 0x1f ;  /* 0x0a001f0016037f89 */ /* 0x000e2200000e0000 */
[----:B------:R-:W-:Y:S01]  /*09a0*/  ISETP.NE.AND P0, PT, R12, RZ, PT ;  /* 0x000000ff0c00720c */ /* 0x000fe20003f05270 */
[----:B0-----:R-:W-:-:S05]  /*09b0*/  FADD R3, R3, R22 ;  /* 0x0000001603037221 */ /* 0x001fca0000000000 */
[----:B------:R-:W0:Y:S02]  /*09c0*/  SHFL.DOWN PT, R2, R3, 0x8, 0x1f ;  /* 0x09001f0003027f89 */ /* 0x000e2400000e0000 */
[----:B0-----:R-:W-:-:S05]  /*09d0*/  FADD R2, R3, R2 ;  /* 0x0000000203027221 */ /* 0x001fca0000000000 */
[----:B------:R-:W0:Y:S02]  /*09e0*/  SHFL.DOWN PT, R5, R2, 0x4, 0x1f ;  /* 0x08801f0002057f89 */ /* 0x000e2400000e0000 */
[----:B0-----:R-:W-:-:S05]  /*09f0*/  FADD R5, R2, R5 ;  /* 0x0000000502057221 */ /* 0x001fca0000000000 */
[----:B------:R-:W0:Y:S02]  /*0a00*/  SHFL.DOWN PT, R4, R5, 0x2, 0x1f ;  /* 0x08401f0005047f89 */ /* 0x000e2400000e0000 */
[----:B0-----:R-:W-:-:S05]  /*0a10*/  FADD R4, R5, R4 ;  /* 0x0000000405047221 */ /* 0x001fca0000000000 */
[----:B------:R0:W1:Y:S01]  /*0a20*/  SHFL.DOWN PT, R7, R4, 0x1, 0x1f ;  /* 0x08201f0004077f89 */ /* 0x00006200000e0000 */
[----:B------:R-:W-:Y:S05]  /*0a30*/  @P0 EXIT ;  /* 0x000000000000094d */ /* 0x000fea0003800000 */
[----:B------:R-:W2:Y:S01]  /*0a40*/  LDC.64 R2, c[0x0][0x3a0] ;  /* 0x0000e800ff027b82 */ /* 0x000ea20000000a00 */
[----:B-1----:R-:W-:Y:S01]  /*0a50*/  FADD R7, R4, R7 ;  /* 0x0000000704077221 */ /* 0x002fe20000000000 */
[----:B--2---:R-:W-:-:S05]  /*0a60*/  IMAD.WIDE R2, R0, 0x4, R2 ;  /* 0x0000000400027825 */ /* 0x004fca00078e0202 */
[----:B------:R-:W-:Y:S01]  /*0a70*/  STG.E desc[UR4][R2.64], R7 ;  /* 0x0000000702007986 */ /* 0x000fe2000c101904 */
[----:B------:R-:W-:Y:S05]  /*0a80*/  EXIT ;  /* 0x000000000000794d */ /* 0x000fea0003800000 */
.L_x_19:
        /* <DEDUP_REMOVED lines=15> */
.L_x_30:


//--------------------- .text._Z19ker_csr_spmv_scalarPKiS0_PKfS2_Pf --------------------------
	.section	.text._Z19ker_csr_spmv_scalarPKiS0_PKfS2_Pf,"ax",@progbits
	.align	128
        .global         _Z19ker_csr_spmv_scalarPKiS0_PKfS2_Pf
        .type           _Z19ker_csr_spmv_scalarPKiS0_PKfS2_Pf,@function
        .size           _Z19ker_csr_spmv_scalarPKiS0_PKfS2_Pf,(.L_x_31 - _Z19ker_csr_spmv_scalarPKiS0_PKfS2_Pf)
        .other          _Z19ker_csr_spmv_scalarPKiS0_PKfS2_Pf,@"STO_CUDA_ENTRY STV_DEFAULT"
_Z19ker_csr_spmv_scalarPKiS0_PKfS2_Pf:
.text._Z19ker_csr_spmv_scalarPKiS0_PKfS2_Pf:
[----:B------:R-:W-:Y:S01]  /*0000*/  LDC R1, c[0x0][0x37c] ;  /* 0x0000df00ff017b82 */ /* 0x000fe20000000800 */
[----:B------:R-:W0:Y:S07]  /*0010*/  S2R R0, SR_CTAID.X ;  /* 0x0000000000007919 */ /* 0x000e2e0000002500 */
[----:B------:R-:W1:Y:S01]  /*0020*/  LDC.64 R2, c[0x0][0x380] ;  /* 0x0000e000ff027b82 */ /* 0x000e620000000a00 */
[----:B------:R-:W0:Y:S01]  /*0030*/  LDCU UR6, c[0x0][0x360] ;  /* 0x00006c00ff0677ac */ /* 0x000e220008000800 */
[----:B------:R-:W0:Y:S01]  /*0040*/  S2R R5, SR_TID.X ;  /* 0x0000000000057919 */ /* 0x000e220000002100 */
[----:B------:R-:W2:Y:S01]  /*0050*/  LDCU.64 UR4, c[0x0][0x358] ;  /* 0x00006b00ff0477ac */ /* 0x000ea20008000a00 */
[----:B0-----:R-:W-:-:S04]  /*0060*/  IMAD R0, R0, UR6, R5 ;  /* 0x0000000600007c24 */ /* 0x001fc8000f8e0205 */
[----:B-1----:R-:W-:-:S05]  /*0070*/  IMAD.WIDE R2, R0, 0x4, R2 ;  /* 0x0000000400027825 */ /* 0x002fca00078e0202 */
[----:B--2---:R-:W2:Y:S04]  /*0080*/  LDG.E R18, desc[UR4][R2.64] ;  /* 0x0000000402127981 */ /* 0x004ea8000c1e1900 */
[----:B------:R-:W2:Y:S01]  /*0090*/  LDG.E R5, desc[UR4][R2.64+0x4] ;  /* 0x0000040402057981 */ /* 0x000ea2000c1e1900 */
[----:B------:R-:W-:Y:S01]  /*00a0*/  BSSY.RECONVERGENT B0, `(.L_x_20) ;  /* 0x000008a000007945 */ /* 0x000fe20003800200 */
[----:B------:R-:W-:Y:S01]  /*00b0*/  HFMA2 R16, -RZ, RZ, 0, 0 ;  /* 0x00000000ff107431 */ /* 0x000fe200000001ff */
[----:B--2---:R-:W-:-:S13]  /*00c0*/  ISETP.GE.AND P0, PT, R18, R5, PT ;  /* 0x000000051200720c */ /* 0x004fda0003f06270 */
[----:B------:R-:W-:Y:S05]  /*00d0*/  @P0 BRA `(.L_x_21) ;  /* 0x0000000800180947 */ /* 0x000fea0003800000 */
[----:B------:R-:W-:Y:S01]  /*00e0*/  VIADDMNMX R5, R5, 0xffffffff, R18, !PT ;  /* 0xffffffff05057846 */ /* 0x000fe20007800112 */
[----:B------:R-:W-:Y:S01]  /*00f0*/  BSSY.RECONVERGENT B1, `(.L_x_22) ;  /* 0x0000044000017945 */ /* 0x000fe20003800200 */
[----:B------:R-:W-:Y:S02]  /*0100*/  MOV R16, RZ ;  /* 0x000000ff00107202 */ /* 0x000fe40000000f00 */
[C---:B------:R-:W-:Y:S02]  /*0110*/  IADD3 R5, PT, PT, -R18.reuse, R5, RZ ;  /* 0x0000000512057210 */ /* 0x040fe40007ffe1ff */
[----:B------:R-:W-:Y:S02]  /*0120*/  IADD3 R19, PT, PT, R18, -0x1, RZ ;  /* 0xffffffff12137810 */ /* 0x000fe40007ffe0ff */
[C---:B------:R-:W-:Y:S02]  /*0130*/  ISETP.GE.U32.AND P0, PT, R5.reuse, 0x7, PT ;  /* 0x000000070500780c */ /* 0x040fe40003f06070 */
[----:B------:R-:W-:-:S04]  /*0140*/  IADD3 R20, PT, PT, R5, 0x1, RZ ;  /* 0x0000000105147810 */ /* 0x000fc80007ffe0ff */
        /* <DEDUP_REMOVED lines=12> */
.L_x_25:
[C---:B------:R-:W-:Y:S01]  /*0210*/  IMAD.WIDE R10, R19.reuse, 0x4, R4 ;  /* 0x00000004130a7825 */ /* 0x040fe200078e0204 */
[----:B------:R-:W0:Y:S04]  /*0220*/  LDC.64 R8, c[0x0][0x398] ;  /* 0x0000e600ff087b82 */ /* 0x000e280000000a00 */
[----:B------:R-:W0:Y:S01]  /*0230*/  LDG.E R13, desc[UR4][R10.64+-0x10] ;  /* 0xfffff0040a0d7981 */ /* 0x000e22000c1e1900 */
[----:B------:R-:W-:-:S03]  /*0240*/  IMAD.WIDE R6, R19, 0x4, R2 ;  /* 0x0000000413067825 */ /* 0x000fc600078e0202 */
[----:B------:R-:W2:Y:S04]  /*0250*/  LDG.E R23, desc[UR4][R10.64+-0xc] ;  /* 0xfffff4040a177981 */ /* 0x000ea8000c1e1900 */
[----:B------:R-:W3:Y:S04]  /*0260*/  LDG.E R15, desc[UR4][R6.64+-0x10] ;  /* 0xfffff004060f7981 */ /* 0x000ee8000c1e1900 */
[----:B------:R-:W4:Y:S04]  /*0270*/  LDG.E R17, desc[UR4][R10.64+-0x8] ;  /* 0xfffff8040a117981 */ /* 0x000f28000c1e1900 */
[----:B------:R-:W5:Y:S04]  /*0280*/  LDG.E R26, desc[UR4][R6.64+-0xc] ;  /* 0xfffff404061a7981 */ /* 0x000f68000c1e1900 */
[----:B------:R-:W5:Y:S04]  /*0290*/  LDG.E R29, desc[UR4][R6.64+-0x8] ;  /* 0xfffff804061d7981 */ /* 0x000f68000c1e1900 */
[----:B------:R-:W5:Y:S04]  /*02a0*/  LDG.E R25, desc[UR4][R10.64+0x4] ;  /* 0x000004040a197981 */ /* 0x000f68000c1e1900 */
[----:B------:R-:W5:Y:S04]  /*02b0*/  LDG.E R27, desc[UR4][R10.64+0x8] ;  /* 0x000008040a1b7981 */ /* 0x000f68000c1e1900 */
[----:B------:R-:W5:Y:S01]  /*02c0*/  LDG.E R28, desc[UR4][R10.64+0xc] ;  /* 0x00000c040a1c7981 */ /* 0x000f62000c1e1900 */
[----:B0-----:R-:W-:-:S06]  /*02d0*/  IMAD.WIDE R12, R13, 0x4, R8 ;  /* 0x000000040d0c7825 */ /* 0x001fcc00078e0208 */
[----:B------:R-:W3:Y:S01]  /*02e0*/  LDG.E R12, desc[UR4][R12.64+-0x4] ;  /* 0xfffffc040c0c7981 */ /* 0x000ee2000c1e1900 */
[----:B--2---:R-:W-:-:S06]  /*02f0*/  IMAD.WIDE R22, R23, 0x4, R8 ;  /* 0x0000000417167825 */ /* 0x004fcc00078e0208 */
[----:B------:R-:W5:Y:S04]  /*0300*/  LDG.E R23, desc[UR4][R22.64+-0x4] ;  /* 0xfffffc0416177981 */ /* 0x000f68000c1e1900 */
[----:B------:R-:W2:Y:S01]  /*0310*/  LDG.E R13, desc[UR4][R10.64+-0x4] ;  /* 0xfffffc040a0d7981 */ /* 0x000ea2000c1e1900 */
[----:B---3--:R-:W-:Y:S01]  /*0320*/  FFMA R16, R15, R12, R16 ;  /* 0x0000000c0f107223 */ /* 0x008fe20000000010 */
[----:B----4-:R-:W-:Y:S02]  /*0330*/  IMAD.WIDE R14, R17, 0x4, R8 ;  /* 0x00000004110e7825 */ /* 0x010fe400078e0208 */
[----:B------:R-:W3:Y:S04]  /*0340*/  LDG.E R17, desc[UR4][R10.64] ;  /* 0x000000040a117981 */ /* 0x000ee8000c1e1900 */
[----:B------:R-:W4:Y:S01]  /*0350*/  LDG.E R14, desc[UR4][R14.64+-0x4] ;  /* 0xfffffc040e0e7981 */ /* 0x000f22000c1e1900 */
[----:B-----5:R-:W-:Y:S01]  /*0360*/  FFMA R22, R26, R23, R16 ;  /* 0x000000171a167223 */ /* 0x020fe20000000010 */
[----:B--2---:R-:W-:-:S02]  /*0370*/  IMAD.WIDE R12, R13, 0x4, R8 ;  /* 0x000000040d0c7825 */ /* 0x004fc400078e0208 */
[----:B------:R-:W2:Y:S04]  /*0380*/  LDG.E R26, desc[UR4][R6.64+-0x4] ;  /* 0xfffffc04061a7981 */ /* 0x000ea8000c1e1900 */
[----:B------:R-:W5:Y:S04]  /*0390*/  LDG.E R10, desc[UR4][R6.64+0x4] ;  /* 0x00000404060a7981 */ /* 0x000f68000c1e1900 */
[----:B------:R-:W2:Y:S04]  /*03a0*/  LDG.E R13, desc[UR4][R12.64+-0x4] ;  /* 0xfffffc040c0d7981 */ /* 0x000ea8000c1e1900 */
[----:B------:R-:W5:Y:S04]  /*03b0*/  LDG.E R11, desc[UR4][R6.64+0xc] ;  /* 0x00000c04060b7981 */ /* 0x000f68000c1e1900 */
[----:B------:R-:W5:Y:S01]  /*03c0*/  LDG.E R12, desc[UR4][R6.64+0x8] ;  /* 0x00000804060c7981 */ /* 0x000f62000c1e1900 */
[----:B---3--:R-:W-:-:S04]  /*03d0*/  IMAD.WIDE R16, R17, 0x4, R8 ;  /* 0x0000000411107825 */ /* 0x008fc800078e0208 */
[----:B----4-:R-:W-:Y:S01]  /*03e0*/  FFMA R29, R29, R14, R22 ;  /* 0x0000000e1d1d7223 */ /* 0x010fe20000000016 */
[--C-:B------:R-:W-:Y:S01]  /*03f0*/  IMAD.WIDE R14, R25, 0x4, R8.reuse ;  /* 0x00000004190e7825 */ /* 0x100fe200078e0208 */
[----:B------:R-:W3:Y:S04]  /*0400*/  LDG.E R16, desc[UR4][R16.64+-0x4] ;  /* 0xfffffc0410107981 */ /* 0x000ee8000c1e1900 */
[----:B------:R-:W3:Y:S01]  /*0410*/  LDG.E R25, desc[UR4][R6.64] ;  /* 0x0000000406197981 */ /* 0x000ee2000c1e1900 */
[----:B------:R-:W-:-:S03]  /*0420*/  IMAD.WIDE R22, R27, 0x4, R8 ;  /* 0x000000041b167825 */ /* 0x000fc600078e0208 */
[----:B------:R-:W5:Y:S01]  /*0430*/  LDG.E R15, desc[UR4][R14.64+-0x4] ;  /* 0xfffffc040e0f7981 */ /* 0x000f62000c1e1900 */
[----:B------:R-:W-:-:S03]  /*0440*/  IMAD.WIDE R8, R28, 0x4, R8 ;  /* 0x000000041c087825 */ /* 0x000fc600078e0208 */
[----:B------:R-:W4:Y:S04]  /*0450*/  LDG.E R22, desc[UR4][R22.64+-0x4] ;  /* 0xfffffc0416167981 */ /* 0x000f28000c1e1900 */
[----:B------:R-:W4:Y:S01]  /*0460*/  LDG.E R8, desc[UR4][R8.64+-0x4] ;  /* 0xfffffc0408087981 */ /* 0x000f22000c1e1900 */
[----:B------:R-:W-:Y:S01]  /*0470*/  IADD3 R21, PT, PT, R21, 0x8, RZ ;  /* 0x0000000815157810 */ /* 0x000fe20007ffe0ff */
[----:B--2---:R-:W-:-:S03]  /*0480*/  FFMA R26, R26, R13, R29 ;  /* 0x0000000d1a1a7223 */ /* 0x004fc6000000001d */
[----:B------:R-:W-:Y:S02]  /*0490*/  ISETP.NE.AND P0, PT, R21, RZ, PT ;  /* 0x000000ff1500720c */ /* 0x000fe40003f05270 */
[----:B------:R-:W-:Y:S02]  /*04a0*/  IADD3 R18, PT, PT, R18, 0x8, RZ ;  /* 0x0000000812127810 */ /* 0x000fe40007ffe0ff */
[----:B------:R-:W-:Y:S01]  /*04b0*/  IADD3 R19, PT, PT, R19, 0x8, RZ ;  /* 0x0000000813137810 */ /* 0x000fe20007ffe0ff */
[----:B---3--:R-:W-:-:S04]  /*04c0*/  FFMA R25, R25, R16, R26 ;  /* 0x0000001019197223 */ /* 0x008fc8000000001a */
[----:B-----5:R-:W-:-:S04]  /*04d0*/  FFMA R25, R10, R15, R25 ;  /* 0x0000000f0a197223 */ /* 0x020fc80000000019 */
[----:B----4-:R-:W-:-:S04]  /*04e0*/  FFMA R12, R12, R22, R25 ;  /* 0x000000160c0c7223 */ /* 0x010fc80000000019 */
[----:B------:R-:W-:Y:S01]  /*04f0*/  FFMA R16, R11, R8, R12 ;  /* 0x000000080b107223 */ /* 0x000fe2000000000c */
[----:B------:R-:W-:Y:S06]  /*0500*/  @P0 BRA `(.L_x_25) ;  /* 0xfffffffc00400947 */ /* 0x000fec000383ffff */
[----:B------:R-:W-:Y:S05]  /*0510*/  BSYNC.RECONVERGENT B2 ;  /* 0x0000000000027941 */ /* 0x000fea0003800200 */
.L_x_24:
[----:B------:R-:W-:-:S07]  /*0520*/  IADD3 R19, PT, PT, R18, -0x1, RZ ;  /* 0xffffffff12137810 */ /* 0x000fce0007ffe0ff */
.L_x_23:
[----:B------:R-:W-:Y:S05]  /*0530*/  BSYNC.RECONVERGENT B1 ;  /* 0x0000000000017941 */ /* 0x000fea0003800200 */
.L_x_22:
[----:B------:R-:W-:-:S13]  /*0540*/  ISETP.NE.AND P0, PT, R24, RZ, PT ;  /* 0x000000ff1800720c */ /* 0x000fda0003f05270 */
[----:B------:R-:W-:Y:S05]  /*0550*/  @!P0 BRA `(.L_x_21) ;  /* 0x0000000000f88947 */ /* 0x000fea0003800000 */
[----:B------:R-:W-:Y:S01]  /*0560*/  ISETP.GE.U32.AND P0, PT, R24, 0x4, PT ;  /* 0x000000041800780c */ /* 0x000fe20003f06070 */
[----:B------:R-:W-:Y:S01]  /*0570*/  BSSY.RECONVERGENT B1, `(.L_x_26) ;  /* 0x000001e000017945 */ /* 0x000fe20003800200 */
[----:B------:R-:W-:-:S04]  /*0580*/  LOP3.LUT R17, R20, 0x3, RZ, 0xc0, !PT ;  /* 0x0000000314117812 */ /* 0x000fc800078ec0ff */
[----:B------:R-:W-:-:S07]  /*0590*/  ISETP.NE.AND P1, PT, R17, RZ, PT ;  /* 0x000000ff1100720c */ /* 0x000fce0003f25270 */
[----:B------:R-:W-:Y:S06]  /*05a0*/  @!P0 BRA `(.L_x_27) ;  /* 0x0000000000688947 */ /* 0x000fec0003800000 */
        /* <DEDUP_REMOVED lines=26> */
.L_x_27:
[----:B------:R-:W-:Y:S05]  /*0750*/  BSYNC.RECONVERGENT B1 ;  /* 0x0000000000017941 */ /* 0x000fea0003800200 */
.L_x_26:
[----:B------:R-:W-:Y:S05]  /*0760*/  @!P1 BRA `(.L_x_21) ;  /* 0x0000000000749947 */ /* 0x000fea0003800000 */
[----:B------:R-:W-:Y:S01]  /*0770*/  ISETP.NE.AND P0, PT, R17, 0x1, PT ;  /* 0x000000011100780c */ /* 0x000fe20003f05270 */
[----:B------:R-:W0:Y:S01]  /*0780*/  LDC.64 R2, c[0x0][0x390] ;  /* 0x0000e400ff027b82 */ /* 0x000e220000000a00 */
[----:B------:R-:W-:-:S04]  /*0790*/  LOP3.LUT R20, R20, 0x1, RZ, 0xc0, !PT ;  /* 0x0000000114147812 */ /* 0x000fc800078ec0ff */
[----:B------:R-:W-:-:S03]  /*07a0*/  ISETP.NE.U32.AND P1, PT, R20, 0x1, PT ;  /* 0x000000011400780c */ /* 0x000fc60003f25070 */
        /* <DEDUP_REMOVED lines=25> */
.L_x_21:
[----:B------:R-:W-:Y:S05]  /*0940*/  BSYNC.RECONVERGENT B0 ;  /* 0x0000000000007941 */ /* 0x000fea0003800200 */
.L_x_20:
[----:B------:R-:W0:Y:S02]  /*0950*/  LDC.64 R2, c[0x0][0x3a0] ;  /* 0x0000e800ff027b82 */ /* 0x000e240000000a00 */
[----:B0-----:R-:W-:-:S05]  /*0960*/  IMAD.WIDE R2, R0, 0x4, R2 ;  /* 0x0000000400027825 */ /* 0x001fca00078e0202 */
[----:B------:R-:W2:Y:S02]  /*0970*/  LDG.E R5, desc[UR4][R2.64] ;  /* 0x0000000402057981 */ /* 0x000ea4000c1e1900 */
[----:B--2---:R-:W-:-:S05]  /*0980*/  FADD R5, R5, R16 ;  /* 0x0000001005057221 */ /* 0x004fca0000000000 */
[----:B------:R-:W-:Y:S01]  /*0990*/  STG.E desc[UR4][R2.64], R5 ;  /* 0x0000000502007986 */ /* 0x000fe2000c101904 */
[----:B------:R-:W-:Y:S05]  /*09a0*/  EXIT ;  /* 0x000000000000794d */ /* 0x000fea0003800000 */
.L_x_28:
        /* <DEDUP_REMOVED lines=13> */
.L_x_31:


//--------------------- .nv.shared._Z26ker_csr_spmv_vector_sharedPKiS0_PKfS2_Pf --------------------------
	.section	.nv.shared._Z26ker_csr_spmv_vector_sharedPKiS0_PKfS2_Pf,"aw",@nobits
	.sectionflags	@""
	.align	4
.nv.shared._Z26ker_csr_spmv_vector_sharedPKiS0_PKfS2_Pf:
	.zero		5120


//--------------------- .nv.shared.reserved.0     --------------------------
	.section	.nv.shared.reserved.0,"aw",@nobits
	.weak		__nv_reservedSMEM_offset_0_alias
	.size		__nv_reservedSMEM_offset_0_alias, 0, 64
	.other		__nv_reservedSMEM_offset_0_alias,@"STO_CUDA_RESERVED_SHARED STV_DEFAULT"
__nv_reservedSMEM_offset_0_alias:
	.zero		0
	.zero		64


//--------------------- .nv.constant0._Z26ker_csr_spmv_vector_sharedPKiS0_PKfS2_Pf --------------------------
	.section	.nv.constant0._Z26ker_csr_spmv_vector_sharedPKiS0_PKfS2_Pf,"a",@progbits
	.sectionflags	@""
	.align	4
.nv.constant0._Z26ker_csr_spmv_vector_sharedPKiS0_PKfS2_Pf:
	.zero		936


//--------------------- .nv.constant0._Z19ker_csr_spmv_vectorPKiS0_PKfS2_Pf --------------------------
	.section	.nv.constant0._Z19ker_csr_spmv_vectorPKiS0_PKfS2_Pf,"a",@progbits
	.sectionflags	@""
	.align	4
.nv.constant0._Z19ker_csr_spmv_vectorPKiS0_PKfS2_Pf:
	.zero		936


//--------------------- .nv.constant0._Z19ker_csr_spmv_scalarPKiS0_PKfS2_Pf --------------------------
	.section	.nv.constant0._Z19ker_csr_spmv_scalarPKiS0_PKfS2_Pf,"a",@progbits
	.sectionflags	@""
	.align	4
.nv.constant0._Z19ker_csr_spmv_scalarPKiS0_PKfS2_Pf:
	.zero		936


//--------------------- SYMBOLS --------------------------

	.type		.nv.reservedSmem.offset0,@object
	.size		.nv.reservedSmem.offset0,0x4
	.type		.nv.reservedSmem.cap,@object
	.size		.nv.reservedSmem.cap,0x4
